	.target	sm_90a

	.elftype	@"ET_EXEC"


//--------------------- .note.nv.tkinfo           --------------------------
	.section	.note.nv.tkinfo,"",@"SHT_NOTE"
	.sectionflags	@"SHF_NOTE_NV_TKINFO"
	.tkinfo
        /*0018*/ 	.word	0x00000002
        /*0030*/ 	.string	""
        /*0030*/ 	.string	"ptxas"
        /*0030*/ 	.string	"Cuda compilation tools, release 13.0, V13.0.88"
        /*0030*/ 	.string	"Build cuda_13.0.r13.0/compiler.36424714_0"
        /*0030*/ 	.string	"-arch sm_90a -m 64 "



//--------------------- .note.nv.cuinfo           --------------------------
	.section	.note.nv.cuinfo,"",@"SHT_NOTE"
	.sectionflags	@"SHF_NOTE_NV_CUINFO"
        /*0018*/ 	.short	0x0002
        /*001a*/ 	.short	0x005a
        /*001c*/ 	.short	0x0082
	.zero		2


//--------------------- .nv.info                  --------------------------
	.section	.nv.info,"",@"SHT_CUDA_INFO"
	.align	4


	//----- nvinfo : EIATTR_REGCOUNT
	.align		4
        /*0000*/ 	.byte	0x04, 0x2f
        /*0002*/ 	.short	(.L_15 - .L_14)
	.align		4
.L_14:
        /*0004*/ 	.word	index@(_ZN7cutlass13device_kernelINS_4gemm6kernel13GemmUniversalIN4cute5tupleIJiiiiEEENS1_10collective13CollectiveMmaINS1_34MainloopSm90TmaGmmaWarpSpecializedILi5ENS5_IJNS4_1CILi1EEENSA_ILi2EEESB_EEENS1_32KernelTmaWarpSpecializedPingpongEEENS5_IJNSA_ILi64EEENSA_ILi256EEENSA_ILi32EEEEEEaNS5_IJlSB_lEEEaSK_NS4_8TiledMMAINS4_8MMA_AtomIJNS4_4SM904GMMA27MMA_64x256x32_S32S8S8_SS_TNEEEENS4_6LayoutINS5_IJSB_SB_SB_EEENS5_IJNSA_ILi0EEEST_ST_EEEEENS5_IJNS4_10UnderscoreESW_SW_EEEEENS4_23SM90_TMA_LOAD_MULTICASTENS4_14ComposedLayoutINS4_7SwizzleILi1ELi4ELi3EEENS4_18smem_ptr_flag_bitsILi8EEENSR_INS5_IJNSA_ILi8EEESI_EEENS5_IJSI_SB_EEEEEEEvNS4_8identityENS4_13SM90_TMA_LOADES19_vS1A_EENS_8epilogue10collective6detail29Sm90TmaWarpSpecializedAdapterINS1E_15DefaultEpilogueIaSK_SK_NS1D_6thread17LinearCombinationIaLi1EiiLNS1I_9ScaleType4KindE0ELNS_15FloatRoundStyleE2EaEENS1_15EpilogueDefaultEEEEEvvEEEEvNT_6ParamsE)
        /*0008*/ 	.word	0x000000a8


	//----- nvinfo : EIATTR_FRAME_SIZE
	.align		4
.L_15:
        /*000c*/ 	.byte	0x04, 0x11
        /*000e*/ 	.short	(.L_17 - .L_16)
	.align		4
.L_16:
        /*0010*/ 	.word	index@(_ZN7cutlass13device_kernelINS_4gemm6kernel13GemmUniversalIN4cute5tupleIJiiiiEEENS1_10collective13CollectiveMmaINS1_34MainloopSm90TmaGmmaWarpSpecializedILi5ENS5_IJNS4_1CILi1EEENSA_ILi2EEESB_EEENS1_32KernelTmaWarpSpecializedPingpongEEENS5_IJNSA_ILi64EEENSA_ILi256EEENSA_ILi32EEEEEEaNS5_IJlSB_lEEEaSK_NS4_8TiledMMAINS4_8MMA_AtomIJNS4_4SM904GMMA27MMA_64x256x32_S32S8S8_SS_TNEEEENS4_6LayoutINS5_IJSB_SB_SB_EEENS5_IJNSA_ILi0EEEST_ST_EEEEENS5_IJNS4_10UnderscoreESW_SW_EEEEENS4_23SM90_TMA_LOAD_MULTICASTENS4_14ComposedLayoutINS4_7SwizzleILi1ELi4ELi3EEENS4_18smem_ptr_flag_bitsILi8EEENSR_INS5_IJNSA_ILi8EEESI_EEENS5_IJSI_SB_EEEEEEEvNS4_8identityENS4_13SM90_TMA_LOADES19_vS1A_EENS_8epilogue10collective6detail29Sm90TmaWarpSpecializedAdapterINS1E_15DefaultEpilogueIaSK_SK_NS1D_6thread17LinearCombinationIaLi1EiiLNS1I_9ScaleType4KindE0ELNS_15FloatRoundStyleE2EaEENS1_15EpilogueDefaultEEEEEvvEEEEvNT_6ParamsE)
        /*0014*/ 	.word	0x00000008


	//----- nvinfo : EIATTR_MIN_STACK_SIZE
	.align		4
.L_17:
        /*0018*/ 	.byte	0x04, 0x12
        /*001a*/ 	.short	(.L_19 - .L_18)
	.align		4
.L_18:
        /*001c*/ 	.word	index@(_ZN7cutlass13device_kernelINS_4gemm6kernel13GemmUniversalIN4cute5tupleIJiiiiEEENS1_10collective13CollectiveMmaINS1_34MainloopSm90TmaGmmaWarpSpecializedILi5ENS5_IJNS4_1CILi1EEENSA_ILi2EEESB_EEENS1_32KernelTmaWarpSpecializedPingpongEEENS5_IJNSA_ILi64EEENSA_ILi256EEENSA_ILi32EEEEEEaNS5_IJlSB_lEEEaSK_NS4_8TiledMMAINS4_8MMA_AtomIJNS4_4SM904GMMA27MMA_64x256x32_S32S8S8_SS_TNEEEENS4_6LayoutINS5_IJSB_SB_SB_EEENS5_IJNSA_ILi0EEEST_ST_EEEEENS5_IJNS4_10UnderscoreESW_SW_EEEEENS4_23SM90_TMA_LOAD_MULTICASTENS4_14ComposedLayoutINS4_7SwizzleILi1ELi4ELi3EEENS4_18smem_ptr_flag_bitsILi8EEENSR_INS5_IJNSA_ILi8EEESI_EEENS5_IJSI_SB_EEEEEEEvNS4_8identityENS4_13SM90_TMA_LOADES19_vS1A_EENS_8epilogue10collective6detail29Sm90TmaWarpSpecializedAdapterINS1E_15DefaultEpilogueIaSK_SK_NS1D_6thread17LinearCombinationIaLi1EiiLNS1I_9ScaleType4KindE0ELNS_15FloatRoundStyleE2EaEENS1_15EpilogueDefaultEEEEEvvEEEEvNT_6ParamsE)
        /*0020*/ 	.word	0x00000008
.L_19:


//--------------------- .nv.compat                --------------------------
	.section	.nv.compat,"",@"SHT_CUDA_COMPAT_INFO"
	.align	4
        /*0000*/ 	.byte	0x02, 0x09, 0x01, 0x00, 0x02, 0x02, 0x04, 0x00, 0x02, 0x05, 0x05, 0x00, 0x03, 0x07, 0x01, 0x01
        /*0010*/ 	.byte	0x02, 0x03, 0x01, 0x00, 0x02, 0x06, 0x01, 0x00, 0x04, 0x0b, 0x08, 0x00, 0x00, 0x00, 0x00, 0x00
        /*0020*/ 	.byte	0x00, 0x00, 0x00, 0x00


//--------------------- .nv.info._ZN7cutlass13device_kernelINS_4gemm6kernel13GemmUniversalIN4cute5tupleIJiiiiEEENS1_10collective13CollectiveMmaINS1_34MainloopSm90TmaGmmaWarpSpecializedILi5ENS5_IJNS4_1CILi1EEENSA_ILi2EEESB_EEENS1_32KernelTmaWarpSpecializedPingpongEEENS5_IJNSA_ILi64EEENSA_ILi256EEENSA_ILi32EEEEEEaNS5_IJlSB_lEEEaSK_NS4_8TiledMMAINS4_8MMA_AtomIJNS4_4SM904GMMA27MMA_64x256x32_S32S8S8_SS_TNEEEENS4_6LayoutINS5_IJSB_SB_SB_EEENS5_IJNSA_ILi0EEEST_ST_EEEEENS5_IJNS4_10UnderscoreESW_SW_EEEEENS4_23SM90_TMA_LOAD_MULTICASTENS4_14ComposedLayoutINS4_7SwizzleILi1ELi4ELi3EEENS4_18smem_ptr_flag_bitsILi8EEENSR_INS5_IJNSA_ILi8EEESI_EEENS5_IJSI_SB_EEEEEEEvNS4_8identityENS4_13SM90_TMA_LOADES19_vS1A_EENS_8epilogue10collective6detail29Sm90TmaWarpSpecializedAdapterINS1E_15DefaultEpilogueIaSK_SK_NS1D_6thread17LinearCombinationIaLi1EiiLNS1I_9ScaleType4KindE0ELNS_15FloatRoundStyleE2EaEENS1_15EpilogueDefaultEEEEEvvEEEEvNT_6ParamsE --------------------------
	.section	.nv.info._ZN7cutlass13device_kernelINS_4gemm6kernel13GemmUniversalIN4cute5tupleIJiiiiEEENS1_10collective13CollectiveMmaINS1_34MainloopSm90TmaGmmaWarpSpecializedILi5ENS5_IJNS4_1CILi1EEENSA_ILi2EEESB_EEENS1_32KernelTmaWarpSpecializedPingpongEEENS5_IJNSA_ILi64EEENSA_ILi256EEENSA_ILi32EEEEEEaNS5_IJlSB_lEEEaSK_NS4_8TiledMMAINS4_8MMA_AtomIJNS4_4SM904GMMA27MMA_64x256x32_S32S8S8_SS_TNEEEENS4_6LayoutINS5_IJSB_SB_SB_EEENS5_IJNSA_ILi0EEEST_ST_EEEEENS5_IJNS4_10UnderscoreESW_SW_EEEEENS4_23SM90_TMA_LOAD_MULTICASTENS4_14ComposedLayoutINS4_7SwizzleILi1ELi4ELi3EEENS4_18smem_ptr_flag_bitsILi8EEENSR_INS5_IJNSA_ILi8EEESI_EEENS5_IJSI_SB_EEEEEEEvNS4_8identityENS4_13SM90_TMA_LOADES19_vS1A_EENS_8epilogue10collective6detail29Sm90TmaWarpSpecializedAdapterINS1E_15DefaultEpilogueIaSK_SK_NS1D_6thread17LinearCombinationIaLi1EiiLNS1I_9ScaleType4KindE0ELNS_15FloatRoundStyleE2EaEENS1_15EpilogueDefaultEEEEEvvEEEEvNT_6ParamsE,"",@"SHT_CUDA_INFO"
	.sectionflags	@""
	.align	4


	//----- nvinfo : EIATTR_CUDA_API_VERSION
	.align		4
        /*0000*/ 	.byte	0x04, 0x37
        /*0002*/ 	.short	(.L_21 - .L_20)
.L_20:
        /*0004*/ 	.word	0x00000082


	//----- nvinfo : EIATTR_KPARAM_INFO
	.align		4
.L_21:
        /*0008*/ 	.byte	0x04, 0x17
        /*000a*/ 	.short	(.L_23 - .L_22)
.L_22:
        /*000c*/ 	.word	0x00000000
        /*0010*/ 	.short	0x0000
        /*0012*/ 	.short	0x0070
        /*0014*/ 	.byte	0x00, 0xf0, 0x01, 0x10


	//----- nvinfo : EIATTR_SPARSE_MMA_MASK
	.align		4
.L_23:
        /*0018*/ 	.byte	0x03, 0x50
        /*001a*/ 	.short	0x0000


	//----- nvinfo : EIATTR_MAXREG_COUNT
	.align		4
        /*001c*/ 	.byte	0x03, 0x1b
        /*001e*/ 	.short	0x00a8


	//----- nvinfo : EIATTR_NUM_BARRIERS
	.align		4
        /*0020*/ 	.byte	0x02, 0x4c
        /*0022*/ 	.byte	0x01
	.zero		1


	//----- nvinfo : EIATTR_EXTERNS
	.align		4
        /*0024*/ 	.byte	0x04, 0x0f
        /*0026*/ 	.short	(.L_25 - .L_24)


	//   ....[0]....
	.align		4
.L_24:
        /*0028*/ 	.word	index@(__assertfail)


	//----- nvinfo : EIATTR_ANNOTATIONS
	.align		4
.L_25:
        /*002c*/ 	.byte	0x04, 0x55
        /*002e*/ 	.short	(.L_27 - .L_26)


	//   ....[0]....
.L_26:
        /*0030*/ 	.word	0x00000001
        /*0034*/ 	.byte	0x60, 0x0d, 0x00, 0x00, 0x01, 0x00, 0x00, 0x00, 0x80, 0x82, 0x00, 0x00, 0x01, 0x00, 0x00, 0x00
        /*0044*/ 	.byte	0x00, 0x8f, 0x00, 0x00


	//----- nvinfo : EIATTR_MERCURY_ISA_VERSION
	.align		4
.L_27:
        /*0048*/ 	.byte	0x03, 0x5f
        /*004a*/ 	.short	0x0101


	//----- nvinfo : EIATTR_INT_WARP_WIDE_INSTR_OFFSETS
	.align		4
        /*004c*/ 	.byte	0x04, 0x31
        /*004e*/ 	.short	(.L_29 - .L_28)


	//   ....[0]....
.L_28:
        /*0050*/ 	.word	0x000004b0


	//   ....[1]....
        /*0054*/ 	.word	0x000004f0


	//   ....[2]....
        /*0058*/ 	.word	0x00000630


	//   ....[3]....
        /*005c*/ 	.word	0x00000640


	//   ....[4]....
        /*0060*/ 	.word	0x00000660


	//   ....[5]....
        /*0064*/ 	.word	0x00000680


	//   ....[6]....
        /*0068*/ 	.word	0x00000730


	//   ....[7]....
        /*006c*/ 	.word	0x00000780


	//   ....[8]....
        /*0070*/ 	.word	0x00001cf0


	//----- nvinfo : EIATTR_COOP_GROUP_MASK_REGIDS
	.align		4
.L_29:
        /*0074*/ 	.byte	0x04, 0x29
        /*0076*/ 	.short	(.L_31 - .L_30)


	//   ....[0]....
.L_30:
        /*0078*/ 	.word	0xffffffff


	//   ....[1]....
        /*007c*/ 	.word	0xffffffff


	//   ....[2]....
        /*0080*/ 	.word	0xffffffff


	//   ....[3]....
        /*0084*/ 	.word	0xffffffff


	//   ....[4]....
        /*0088*/ 	.word	0xffffffff


	//   ....[5]....
        /*008c*/ 	.word	0xffffffff


	//   ....[6]....
        /*0090*/ 	.word	0xffffffff


	//----- nvinfo : EIATTR_COOP_GROUP_INSTR_OFFSETS
	.align		4
.L_31:
        /*0094*/ 	.byte	0x04, 0x28
        /*0096*/ 	.short	(.L_33 - .L_32)


	//   ....[0]....
.L_32:
        /*0098*/ 	.word	0x00000070


	//   ....[1]....
        /*009c*/ 	.word	0x00000080


	//   ....[2]....
        /*00a0*/ 	.word	0x00000140


	//   ....[3]....
        /*00a4*/ 	.word	0x000002f0


	//   ....[4]....
        /*00a8*/ 	.word	0x00000330


	//   ....[5]....
        /*00ac*/ 	.word	0x000007d0


	//   ....[6]....
        /*00b0*/ 	.word	0x00000900


	//----- nvinfo : EIATTR_REG_RECONFIG
	.align		4
.L_33:
        /*00b4*/ 	.byte	0x01, 0x54
	.zero		2


	//----- nvinfo : EIATTR_SYSCALL_OFFSETS
	.align		4
        /*00b8*/ 	.byte	0x04, 0x46
        /*00ba*/ 	.short	(.L_35 - .L_34)


	//   ....[0]....
.L_34:
        /*00bc*/ 	.word	0x00001780


	//----- nvinfo : EIATTR_MBARRIER_INSTR_OFFSETS
	.align		4
.L_35:
        /*00c0*/ 	.byte	0x04, 0x39
        /*00c2*/ 	.short	(.L_37 - .L_36)


	//   ....[0]....
.L_36:
        /*00c4*/ 	.word	0x00000240
        /*00c8*/ 	.word	0x000000ff
        /*00cc*/ 	.word	0x00000000
        /*00d0*/ 	.short	0x0100
        /*00d2*/ 	.byte	0x08
	.zero		1


	//   ....[1]....
        /*00d4*/ 	.word	0x00000250
        /*00d8*/ 	.word	0x000000ff
        /*00dc*/ 	.word	0x00000028
        /*00e0*/ 	.short	0x0100
        /*00e2*/ 	.byte	0x08
	.zero		1


	//   ....[2]....
        /*00e4*/ 	.word	0x00000260
        /*00e8*/ 	.word	0x000000ff
        /*00ec*/ 	.word	0x00000008
        /*00f0*/ 	.short	0x0100
        /*00f2*/ 	.byte	0x08
	.zero		1


	//   ....[3]....
        /*00f4*/ 	.word	0x00000270
        /*00f8*/ 	.word	0x000000ff
        /*00fc*/ 	.word	0x00000030
        /*0100*/ 	.short	0x0100
        /*0102*/ 	.byte	0x08
	.zero		1


	//   ....[4]....
        /*0104*/ 	.word	0x00000280
        /*0108*/ 	.word	0x000000ff
        /*010c*/ 	.word	0x00000010
        /*0110*/ 	.short	0x0100
        /*0112*/ 	.byte	0x08
	.zero		1


	//   ....[5]....
        /*0114*/ 	.word	0x00000290
        /*0118*/ 	.word	0x000000ff
        /*011c*/ 	.word	0x00000038
        /*0120*/ 	.short	0x0100
        /*0122*/ 	.byte	0x08
	.zero		1


	//   ....[6]....
        /*0124*/ 	.word	0x000002a0
        /*0128*/ 	.word	0x000000ff
        /*012c*/ 	.word	0x00000018
        /*0130*/ 	.short	0x0100
        /*0132*/ 	.byte	0x08
	.zero		1


	//   ....[7]....
        /*0134*/ 	.word	0x000002b0
        /*0138*/ 	.word	0x000000ff
        /*013c*/ 	.word	0x00000040
        /*0140*/ 	.short	0x0100
        /*0142*/ 	.byte	0x08
	.zero		1


	//   ....[8]....
        /*0144*/ 	.word	0x000002c0
        /*0148*/ 	.word	0x000000ff
        /*014c*/ 	.word	0x00000020
        /*0150*/ 	.short	0x0100
        /*0152*/ 	.byte	0x08
	.zero		1


	//   ....[9]....
        /*0154*/ 	.word	0x000002d0
        /*0158*/ 	.word	0x000000ff
        /*015c*/ 	.word	0x00000048
        /*0160*/ 	.short	0x0100
        /*0162*/ 	.byte	0x08
	.zero		1


	//   ....[10]....
        /*0164*/ 	.word	0x000007b0
        /*0168*/ 	.word	0x000000ff
        /*016c*/ 	.word	0x00000080
        /*0170*/ 	.short	0x0100
        /*0172*/ 	.byte	0x08
	.zero		1


	//   ....[11]....
        /*0174*/ 	.word	0x00000850
        /*0178*/ 	.word	0x000000ff
        /*017c*/ 	.word	0x00000088
        /*0180*/ 	.short	0x0100
        /*0182*/ 	.byte	0x08
	.zero		1


	//   ....[12]....
        /*0184*/ 	.word	0x00000880
        /*0188*/ 	.word	0x000000ff
        /*018c*/ 	.word	0x00000060
        /*0190*/ 	.short	0x0100
        /*0192*/ 	.byte	0x09
	.zero		1


	//   ....[13]....
        /*0194*/ 	.word	0x00000890
        /*0198*/ 	.word	0x000000ff
        /*019c*/ 	.word	0x00000068
        /*01a0*/ 	.short	0x0100
        /*01a2*/ 	.byte	0x09
	.zero		1


	//   ....[14]....
        /*01a4*/ 	.word	0x000008a0
        /*01a8*/ 	.word	0x000000ff
        /*01ac*/ 	.word	0x00000070
        /*01b0*/ 	.short	0x0100
        /*01b2*/ 	.byte	0x09
	.zero		1


	//   ....[15]....
        /*01b4*/ 	.word	0x000008b0
        /*01b8*/ 	.word	0x000000ff
        /*01bc*/ 	.word	0x00000078
        /*01c0*/ 	.short	0x0100
        /*01c2*/ 	.byte	0x09
	.zero		1


	//   ....[16]....
        /*01c4*/ 	.word	0x00001660
        /*01c8*/ 	.word	0x000000a1
        /*01cc*/ 	.word	0x00000000
        /*01d0*/ 	.short	0x010a
        /*01d2*/ 	.byte	0x2a
	.zero		1


	//   ....[17]....
        /*01d4*/ 	.word	0x00001810
        /*01d8*/ 	.word	0x00000003
        /*01dc*/ 	.word	0x00000000
        /*01e0*/ 	.short	0x010a
        /*01e2*/ 	.byte	0x3f
	.zero		1


	//   ....[18]....
        /*01e4*/ 	.word	0x00001870
        /*01e8*/ 	.word	0x00000003
        /*01ec*/ 	.word	0x00000000
        /*01f0*/ 	.short	0x010a
        /*01f2*/ 	.byte	0x3f
	.zero		1


	//   ....[19]....
        /*01f4*/ 	.word	0x00001a60
        /*01f8*/ 	.word	0x000000ff
        /*01fc*/ 	.word	0x00000000
        /*0200*/ 	.short	0x010a
        /*0202*/ 	.byte	0x04
	.zero		1


	//   ....[20]....
        /*0204*/ 	.word	0x00001aa0
        /*0208*/ 	.word	0x000000ff
        /*020c*/ 	.word	0x00000000
        /*0210*/ 	.short	0x010a
        /*0212*/ 	.byte	0x04
	.zero		1


	//   ....[21]....
        /*0214*/ 	.word	0x00001b90
        /*0218*/ 	.word	0x00000005
        /*021c*/ 	.word	0x00000000
        /*0220*/ 	.short	0x0101
        /*0222*/ 	.byte	0x3f
	.zero		1


	//   ....[22]....
        /*0224*/ 	.word	0x00001c90
        /*0228*/ 	.word	0x000000a0
        /*022c*/ 	.word	0x00000000
        /*0230*/ 	.short	0x0101
        /*0232*/ 	.byte	0x2d
	.zero		1


	//   ....[23]....
        /*0234*/ 	.word	0x00001d90
        /*0238*/ 	.word	0x00000003
        /*023c*/ 	.word	0x00000000
        /*0240*/ 	.short	0x0101
        /*0242*/ 	.byte	0x3f
	.zero		1


	//   ....[24]....
        /*0244*/ 	.word	0x00001e50
        /*0248*/ 	.word	0x000000a1
        /*024c*/ 	.word	0x00000010
        /*0250*/ 	.short	0x010a
        /*0252*/ 	.byte	0x2a
	.zero		1


	//   ....[25]....
        /*0254*/ 	.word	0x000082a0
        /*0258*/ 	.word	0x000000a2
        /*025c*/ 	.word	0x00000000
        /*0260*/ 	.short	0x0101
        /*0262*/ 	.byte	0x2d
	.zero		1


	//   ....[26]....
        /*0264*/ 	.word	0x00008c50
        /*0268*/ 	.word	0x0000000d
        /*026c*/ 	.word	0x00000028
        /*0270*/ 	.short	0x010a
        /*0272*/ 	.byte	0x3f
	.zero		1


	//   ....[27]....
        /*0274*/ 	.word	0x00009010
        /*0278*/ 	.word	0x00000005
        /*027c*/ 	.word	0x00000088
        /*0280*/ 	.short	0x0101
        /*0282*/ 	.byte	0x3f
	.zero		1


	//   ....[28]....
        /*0284*/ 	.word	0x000097a0
        /*0288*/ 	.word	0x00000007
        /*028c*/ 	.word	0x00000000
        /*0290*/ 	.short	0x010a
        /*0292*/ 	.byte	0x3f
	.zero		1


	//   ....[29]....
        /*0294*/ 	.word	0x00009820
        /*0298*/ 	.word	0x00000008
        /*029c*/ 	.word	0x00000000
        /*02a0*/ 	.short	0x010a
        /*02a2*/ 	.byte	0x3f
	.zero		1


	//   ....[30]....
        /*02a4*/ 	.word	0x000098b0
        /*02a8*/ 	.word	0x00000009
        /*02ac*/ 	.word	0x00000000
        /*02b0*/ 	.short	0x010a
        /*02b2*/ 	.byte	0x3f
	.zero		1


	//   ....[31]....
        /*02b4*/ 	.word	0x00009940
        /*02b8*/ 	.word	0x00000006
        /*02bc*/ 	.word	0x00000000
        /*02c0*/ 	.short	0x010a
        /*02c2*/ 	.byte	0x3f
	.zero		1


	//   ....[32]....
        /*02c4*/ 	.word	0x000099d0
        /*02c8*/ 	.word	0x00000003
        /*02cc*/ 	.word	0x00000000
        /*02d0*/ 	.short	0x010a
        /*02d2*/ 	.byte	0x3f
	.zero		1


	//   ....[33]....
        /*02d4*/ 	.word	0x00009a30
        /*02d8*/ 	.word	0x0000009f
        /*02dc*/ 	.word	0x00000000
        /*02e0*/ 	.short	0x010a
        /*02e2*/ 	.byte	0x3f
	.zero		1


	//   ....[34]....
        /*02e4*/ 	.word	0x00009a80
        /*02e8*/ 	.word	0x00000003
        /*02ec*/ 	.word	0x00000000
        /*02f0*/ 	.short	0x010a
        /*02f2*/ 	.byte	0x3f
	.zero		1


	//   ....[35]....
        /*02f4*/ 	.word	0x00009ae0
        /*02f8*/ 	.word	0x00000005
        /*02fc*/ 	.word	0x00000000
        /*0300*/ 	.short	0x010a
        /*0302*/ 	.byte	0x3f
	.zero		1


	//   ....[36]....
        /*0304*/ 	.word	0x00009b30
        /*0308*/ 	.word	0x0000009f
        /*030c*/ 	.word	0x00000010
        /*0310*/ 	.short	0x010a
        /*0312*/ 	.byte	0x3f
	.zero		1


	//   ....[37]....
        /*0314*/ 	.word	0x00009c00
        /*0318*/ 	.word	0x0000000d
        /*031c*/ 	.word	0x00000028
        /*0320*/ 	.short	0x010a
        /*0322*/ 	.byte	0x3f
	.zero		1


	//   ....[38]....
        /*0324*/ 	.word	0x00009cd0
        /*0328*/ 	.word	0x00000007
        /*032c*/ 	.word	0x00000000
        /*0330*/ 	.short	0x010a
        /*0332*/ 	.byte	0x3f
	.zero		1


	//   ....[39]....
        /*0334*/ 	.word	0x00009d20
        /*0338*/ 	.word	0x00000008
        /*033c*/ 	.word	0x00000000
        /*0340*/ 	.short	0x010a
        /*0342*/ 	.byte	0x3f
	.zero		1


	//   ....[40]....
        /*0344*/ 	.word	0x00009d70
        /*0348*/ 	.word	0x00000009
        /*034c*/ 	.word	0x00000000
        /*0350*/ 	.short	0x010a
        /*0352*/ 	.byte	0x3f
	.zero		1


	//   ....[41]....
        /*0354*/ 	.word	0x00009dc0
        /*0358*/ 	.word	0x00000006
        /*035c*/ 	.word	0x00000000
        /*0360*/ 	.short	0x010a
        /*0362*/ 	.byte	0x3f
	.zero		1


	//----- nvinfo : EIATTR_NUM_MBARRIERS
	.align		4
.L_37:
        /*0364*/ 	.byte	0x03, 0x38
        /*0366*/ 	.short	0x0010


	//----- nvinfo : EIATTR_EXIT_INSTR_OFFSETS
	.align		4
        /*0368*/ 	.byte	0x04, 0x1c
        /*036a*/ 	.short	(.L_39 - .L_38)


	//   ....[0]....
.L_38:
        /*036c*/ 	.word	0x000013a0


	//   ....[1]....
        /*0370*/ 	.word	0x00001400


	//   ....[2]....
        /*0374*/ 	.word	0x00008930


	//   ....[3]....
        /*0378*/ 	.word	0x00008960


	//   ....[4]....
        /*037c*/ 	.word	0x00009a20


	//----- nvinfo : EIATTR_MAX_THREADS
	.align		4
.L_39:
        /*0380*/ 	.byte	0x04, 0x05
        /*0382*/ 	.short	(.L_41 - .L_40)
.L_40:
        /*0384*/ 	.word	0x00000180
        /*0388*/ 	.word	0x00000001
        /*038c*/ 	.word	0x00000001


	//----- nvinfo : EIATTR_CRS_STACK_SIZE
	.align		4
.L_41:
        /*0390*/ 	.byte	0x04, 0x1e
        /*0392*/ 	.short	(.L_43 - .L_42)
.L_42:
        /*0394*/ 	.word	0x00000000


	//----- nvinfo : EIATTR_CBANK_PARAM_SIZE
	.align		4
.L_43:
        /*0398*/ 	.byte	0x03, 0x19
        /*039a*/ 	.short	0x0470


	//----- nvinfo : EIATTR_PARAM_CBANK
	.align		4
        /*039c*/ 	.byte	0x04, 0x0a
        /*039e*/ 	.short	(.L_45 - .L_44)
	.align		4
.L_44:
        /*03a0*/ 	.word	index@(.nv.constant0._ZN7cutlass13device_kernelINS_4gemm6kernel13GemmUniversalIN4cute5tupleIJiiiiEEENS1_10collective13CollectiveMmaINS1_34MainloopSm90TmaGmmaWarpSpecializedILi5ENS5_IJNS4_1CILi1EEENSA_ILi2EEESB_EEENS1_32KernelTmaWarpSpecializedPingpongEEENS5_IJNSA_ILi64EEENSA_ILi256EEENSA_ILi32EEEEEEaNS5_IJlSB_lEEEaSK_NS4_8TiledMMAINS4_8MMA_AtomIJNS4_4SM904GMMA27MMA_64x256x32_S32S8S8_SS_TNEEEENS4_6LayoutINS5_IJSB_SB_SB_EEENS5_IJNSA_ILi0EEEST_ST_EEEEENS5_IJNS4_10UnderscoreESW_SW_EEEEENS4_23SM90_TMA_LOAD_MULTICASTENS4_14ComposedLayoutINS4_7SwizzleILi1ELi4ELi3EEENS4_18smem_ptr_flag_bitsILi8EEENSR_INS5_IJNSA_ILi8EEESI_EEENS5_IJSI_SB_EEEEEEEvNS4_8identityENS4_13SM90_TMA_LOADES19_vS1A_EENS_8epilogue10collective6detail29Sm90TmaWarpSpecializedAdapterINS1E_15DefaultEpilogueIaSK_SK_NS1D_6thread17LinearCombinationIaLi1EiiLNS1I_9ScaleType4KindE0ELNS_15FloatRoundStyleE2EaEENS1_15EpilogueDefaultEEEEEvvEEEEvNT_6ParamsE)
        /*03a4*/ 	.short	0x0210
        /*03a6*/ 	.short	0x0470


	//----- nvinfo : EIATTR_SW_WAR
	.align		4
.L_45:
        /*03a8*/ 	.byte	0x04, 0x36
        /*03aa*/ 	.short	(.L_47 - .L_46)
.L_46:
        /*03ac*/ 	.word	0x00000008
.L_47:


//--------------------- .nv.callgraph             --------------------------
	.section	.nv.callgraph,"",@"SHT_CUDA_CALLGRAPH"
	.align	4
	.sectionentsize	8
	.align		4
        /*0000*/ 	.word	0x00000000
	.align		4
        /*0004*/ 	.word	0xffffffff
	.align		4
        /*0008*/ 	.word	index@(_ZN7cutlass13device_kernelINS_4gemm6kernel13GemmUniversalIN4cute5tupleIJiiiiEEENS1_10collective13CollectiveMmaINS1_34MainloopSm90TmaGmmaWarpSpecializedILi5ENS5_IJNS4_1CILi1EEENSA_ILi2EEESB_EEENS1_32KernelTmaWarpSpecializedPingpongEEENS5_IJNSA_ILi64EEENSA_ILi256EEENSA_ILi32EEEEEEaNS5_IJlSB_lEEEaSK_NS4_8TiledMMAINS4_8MMA_AtomIJNS4_4SM904GMMA27MMA_64x256x32_S32S8S8_SS_TNEEEENS4_6LayoutINS5_IJSB_SB_SB_EEENS5_IJNSA_ILi0EEEST_ST_EEEEENS5_IJNS4_10UnderscoreESW_SW_EEEEENS4_23SM90_TMA_LOAD_MULTICASTENS4_14ComposedLayoutINS4_7SwizzleILi1ELi4ELi3EEENS4_18smem_ptr_flag_bitsILi8EEENSR_INS5_IJNSA_ILi8EEESI_EEENS5_IJSI_SB_EEEEEEEvNS4_8identityENS4_13SM90_TMA_LOADES19_vS1A_EENS_8epilogue10collective6detail29Sm90TmaWarpSpecializedAdapterINS1E_15DefaultEpilogueIaSK_SK_NS1D_6thread17LinearCombinationIaLi1EiiLNS1I_9ScaleType4KindE0ELNS_15FloatRoundStyleE2EaEENS1_15EpilogueDefaultEEEEEvvEEEEvNT_6ParamsE)
	.align		4
        /*000c*/ 	.word	index@(__assertfail)
	.align		4
        /*0010*/ 	.word	0x00000000
	.align		4
        /*0014*/ 	.word	0xfffffffe
	.align		4
        /*0018*/ 	.word	0x00000000
	.align		4
        /*001c*/ 	.word	0xfffffffd
	.align		4
        /*0020*/ 	.word	0x00000000
	.align		4
        /*0024*/ 	.word	0xfffffffc


//--------------------- .nv.constant4             --------------------------
	.section	.nv.constant4,"a",@progbits
	.align	8
	.align		8
.nv.constant4:
        /*0000*/ 	.dword	__assertfail
	.align		8
        /*0008*/ 	.dword	__unnamed_1
	.align		8
        /*0010*/ 	.dword	_ZN39_INTERNAL_c182b117_4_k_cu_a5f314b3_47224cuda3std3__45__cpo5beginE
	.align		8
        /*0018*/ 	.dword	_ZN39_INTERNAL_c182b117_4_k_cu_a5f314b3_47224cuda3std3__45__cpo3endE
	.align		8
        /*0020*/ 	.dword	_ZN39_INTERNAL_c182b117_4_k_cu_a5f314b3_47224cuda3std3__45__cpo6cbeginE
	.align		8
        /*0028*/ 	.dword	_ZN39_INTERNAL_c182b117_4_k_cu_a5f314b3_47224cuda3std3__45__cpo4cendE
	.align		8
        /*0030*/ 	.dword	_ZN39_INTERNAL_c182b117_4_k_cu_a5f314b3_47224cuda3std3__441_GLOBAL__N__c182b117_4_k_cu_a5f314b3_47226ignoreE
	.align		8
        /*0038*/ 	.dword	_ZN39_INTERNAL_c182b117_4_k_cu_a5f314b3_47224cuda3std3__419piecewise_constructE
	.align		8
        /*0040*/ 	.dword	_ZN39_INTERNAL_c182b117_4_k_cu_a5f314b3_47224cuda3std3__48in_placeE
	.align		8
        /*0048*/ 	.dword	_ZN39_INTERNAL_c182b117_4_k_cu_a5f314b3_47224cuda3std6ranges3__45__cpo4swapE
	.align		8
        /*0050*/ 	.dword	_ZN39_INTERNAL_c182b117_4_k_cu_a5f314b3_47224cuda3std6ranges3__45__cpo9iter_moveE
	.align		8
        /*0058*/ 	.dword	_ZN39_INTERNAL_c182b117_4_k_cu_a5f314b3_47224cute7productE
	.align		8
        /*0060*/ 	.dword	_ZN39_INTERNAL_c182b117_4_k_cu_a5f314b3_47224cute1_E
	.align		8
        /*0068*/ 	.dword	$str$22
	.align		8
        /*0070*/ 	.dword	$str$23


//--------------------- .text._ZN7cutlass13device_kernelINS_4gemm6kernel13GemmUniversalIN4cute5tupleIJiiiiEEENS1_10collective13CollectiveMmaINS1_34MainloopSm90TmaGmmaWarpSpecializedILi5ENS5_IJNS4_1CILi1EEENSA_ILi2EEESB_EEENS1_32KernelTmaWarpSpecializedPingpongEEENS5_IJNSA_ILi64EEENSA_ILi256EEENSA_ILi32EEEEEEaNS5_IJlSB_lEEEaSK_NS4_8TiledMMAINS4_8MMA_AtomIJNS4_4SM904GMMA27MMA_64x256x32_S32S8S8_SS_TNEEEENS4_6LayoutINS5_IJSB_SB_SB_EEENS5_IJNSA_ILi0EEEST_ST_EEEEENS5_IJNS4_10UnderscoreESW_SW_EEEEENS4_23SM90_TMA_LOAD_MULTICASTENS4_14ComposedLayoutINS4_7SwizzleILi1ELi4ELi3EEENS4_18smem_ptr_flag_bitsILi8EEENSR_INS5_IJNSA_ILi8EEESI_EEENS5_IJSI_SB_EEEEEEEvNS4_8identityENS4_13SM90_TMA_LOADES19_vS1A_EENS_8epilogue10collective6detail29Sm90TmaWarpSpecializedAdapterINS1E_15DefaultEpilogueIaSK_SK_NS1D_6thread17LinearCombinationIaLi1EiiLNS1I_9ScaleType4KindE0ELNS_15FloatRoundStyleE2EaEENS1_15EpilogueDefaultEEEEEvvEEEEvNT_6ParamsE --------------------------
	.section	.text._ZN7cutlass13device_kernelINS_4gemm6kernel13GemmUniversalIN4cute5tupleIJiiiiEEENS1_10collective13CollectiveMmaINS1_34MainloopSm90TmaGmmaWarpSpecializedILi5ENS5_IJNS4_1CILi1EEENSA_ILi2EEESB_EEENS1_32KernelTmaWarpSpecializedPingpongEEENS5_IJNSA_ILi64EEENSA_ILi256EEENSA_ILi32EEEEEEaNS5_IJlSB_lEEEaSK_NS4_8TiledMMAINS4_8MMA_AtomIJNS4_4SM904GMMA27MMA_64x256x32_S32S8S8_SS_TNEEEENS4_6LayoutINS5_IJSB_SB_SB_EEENS5_IJNSA_ILi0EEEST_ST_EEEEENS5_IJNS4_10UnderscoreESW_SW_EEEEENS4_23SM90_TMA_LOAD_MULTICASTENS4_14ComposedLayoutINS4_7SwizzleILi1ELi4ELi3EEENS4_18smem_ptr_flag_bitsILi8EEENSR_INS5_IJNSA_ILi8EEESI_EEENS5_IJSI_SB_EEEEEEEvNS4_8identityENS4_13SM90_TMA_LOADES19_vS1A_EENS_8epilogue10collective6detail29Sm90TmaWarpSpecializedAdapterINS1E_15DefaultEpilogueIaSK_SK_NS1D_6thread17LinearCombinationIaLi1EiiLNS1I_9ScaleType4KindE0ELNS_15FloatRoundStyleE2EaEENS1_15EpilogueDefaultEEEEEvvEEEEvNT_6ParamsE,"ax",@progbits
	.align	128
.text._ZN7cutlass13device_kernelINS_4gemm6kernel13GemmUniversalIN4cute5tupleIJiiiiEEENS1_10collective13CollectiveMmaINS1_34MainloopSm90TmaGmmaWarpSpecializedILi5ENS5_IJNS4_1CILi1EEENSA_ILi2EEESB_EEENS1_32KernelTmaWarpSpecializedPingpongEEENS5_IJNSA_ILi64EEENSA_ILi256EEENSA_ILi32EEEEEEaNS5_IJlSB_lEEEaSK_NS4_8TiledMMAINS4_8MMA_AtomIJNS4_4SM904GMMA27MMA_64x256x32_S32S8S8_SS_TNEEEENS4_6LayoutINS5_IJSB_SB_SB_EEENS5_IJNSA_ILi0EEEST_ST_EEEEENS5_IJNS4_10UnderscoreESW_SW_EEEEENS4_23SM90_TMA_LOAD_MULTICASTENS4_14ComposedLayoutINS4_7SwizzleILi1ELi4ELi3EEENS4_18smem_ptr_flag_bitsILi8EEENSR_INS5_IJNSA_ILi8EEESI_EEENS5_IJSI_SB_EEEEEEEvNS4_8identityENS4_13SM90_TMA_LOADES19_vS1A_EENS_8epilogue10collective6detail29Sm90TmaWarpSpecializedAdapterINS1E_15DefaultEpilogueIaSK_SK_NS1D_6thread17LinearCombinationIaLi1EiiLNS1I_9ScaleType4KindE0ELNS_15FloatRoundStyleE2EaEENS1_15EpilogueDefaultEEEEEvvEEEEvNT_6ParamsE:
        .type           _ZN7cutlass13device_kernelINS_4gemm6kernel13GemmUniversalIN4cute5tupleIJiiiiEEENS1_10collective13CollectiveMmaINS1_34MainloopSm90TmaGmmaWarpSpecializedILi5ENS5_IJNS4_1CILi1EEENSA_ILi2EEESB_EEENS1_32KernelTmaWarpSpecializedPingpongEEENS5_IJNSA_ILi64EEENSA_ILi256EEENSA_ILi32EEEEEEaNS5_IJlSB_lEEEaSK_NS4_8TiledMMAINS4_8MMA_AtomIJNS4_4SM904GMMA27MMA_64x256x32_S32S8S8_SS_TNEEEENS4_6LayoutINS5_IJSB_SB_SB_EEENS5_IJNSA_ILi0EEEST_ST_EEEEENS5_IJNS4_10UnderscoreESW_SW_EEEEENS4_23SM90_TMA_LOAD_MULTICASTENS4_14ComposedLayoutINS4_7SwizzleILi1ELi4ELi3EEENS4_18smem_ptr_flag_bitsILi8EEENSR_INS5_IJNSA_ILi8EEESI_EEENS5_IJSI_SB_EEEEEEEvNS4_8identityENS4_13SM90_TMA_LOADES19_vS1A_EENS_8epilogue10collective6detail29Sm90TmaWarpSpecializedAdapterINS1E_15DefaultEpilogueIaSK_SK_NS1D_6thread17LinearCombinationIaLi1EiiLNS1I_9ScaleType4KindE0ELNS_15FloatRoundStyleE2EaEENS1_15EpilogueDefaultEEEEEvvEEEEvNT_6ParamsE,@function
        .size           _ZN7cutlass13device_kernelINS_4gemm6kernel13GemmUniversalIN4cute5tupleIJiiiiEEENS1_10collective13CollectiveMmaINS1_34MainloopSm90TmaGmmaWarpSpecializedILi5ENS5_IJNS4_1CILi1EEENSA_ILi2EEESB_EEENS1_32KernelTmaWarpSpecializedPingpongEEENS5_IJNSA_ILi64EEENSA_ILi256EEENSA_ILi32EEEEEEaNS5_IJlSB_lEEEaSK_NS4_8TiledMMAINS4_8MMA_AtomIJNS4_4SM904GMMA27MMA_64x256x32_S32S8S8_SS_TNEEEENS4_6LayoutINS5_IJSB_SB_SB_EEENS5_IJNSA_ILi0EEEST_ST_EEEEENS5_IJNS4_10UnderscoreESW_SW_EEEEENS4_23SM90_TMA_LOAD_MULTICASTENS4_14ComposedLayoutINS4_7SwizzleILi1ELi4ELi3EEENS4_18smem_ptr_flag_bitsILi8EEENSR_INS5_IJNSA_ILi8EEESI_EEENS5_IJSI_SB_EEEEEEEvNS4_8identityENS4_13SM90_TMA_LOADES19_vS1A_EENS_8epilogue10collective6detail29Sm90TmaWarpSpecializedAdapterINS1E_15DefaultEpilogueIaSK_SK_NS1D_6thread17LinearCombinationIaLi1EiiLNS1I_9ScaleType4KindE0ELNS_15FloatRoundStyleE2EaEENS1_15EpilogueDefaultEEEEEvvEEEEvNT_6ParamsE,(.L_x_335 - _ZN7cutlass13device_kernelINS_4gemm6kernel13GemmUniversalIN4cute5tupleIJiiiiEEENS1_10collective13CollectiveMmaINS1_34MainloopSm90TmaGmmaWarpSpecializedILi5ENS5_IJNS4_1CILi1EEENSA_ILi2EEESB_EEENS1_32KernelTmaWarpSpecializedPingpongEEENS5_IJNSA_ILi64EEENSA_ILi256EEENSA_ILi32EEEEEEaNS5_IJlSB_lEEEaSK_NS4_8TiledMMAINS4_8MMA_AtomIJNS4_4SM904GMMA27MMA_64x256x32_S32S8S8_SS_TNEEEENS4_6LayoutINS5_IJSB_SB_SB_EEENS5_IJNSA_ILi0EEEST_ST_EEEEENS5_IJNS4_10UnderscoreESW_SW_EEEEENS4_23SM90_TMA_LOAD_MULTICASTENS4_14ComposedLayoutINS4_7SwizzleILi1ELi4ELi3EEENS4_18smem_ptr_flag_bitsILi8EEENSR_INS5_IJNSA_ILi8EEESI_EEENS5_IJSI_SB_EEEEEEEvNS4_8identityENS4_13SM90_TMA_LOADES19_vS1A_EENS_8epilogue10collective6detail29Sm90TmaWarpSpecializedAdapterINS1E_15DefaultEpilogueIaSK_SK_NS1D_6thread17LinearCombinationIaLi1EiiLNS1I_9ScaleType4KindE0ELNS_15FloatRoundStyleE2EaEENS1_15EpilogueDefaultEEEEEvvEEEEvNT_6ParamsE)
        .other          _ZN7cutlass13device_kernelINS_4gemm6kernel13GemmUniversalIN4cute5tupleIJiiiiEEENS1_10collective13CollectiveMmaINS1_34MainloopSm90TmaGmmaWarpSpecializedILi5ENS5_IJNS4_1CILi1EEENSA_ILi2EEESB_EEENS1_32KernelTmaWarpSpecializedPingpongEEENS5_IJNSA_ILi64EEENSA_ILi256EEENSA_ILi32EEEEEEaNS5_IJlSB_lEEEaSK_NS4_8TiledMMAINS4_8MMA_AtomIJNS4_4SM904GMMA27MMA_64x256x32_S32S8S8_SS_TNEEEENS4_6LayoutINS5_IJSB_SB_SB_EEENS5_IJNSA_ILi0EEEST_ST_EEEEENS5_IJNS4_10UnderscoreESW_SW_EEEEENS4_23SM90_TMA_LOAD_MULTICASTENS4_14ComposedLayoutINS4_7SwizzleILi1ELi4ELi3EEENS4_18smem_ptr_flag_bitsILi8EEENSR_INS5_IJNSA_ILi8EEESI_EEENS5_IJSI_SB_EEEEEEEvNS4_8identityENS4_13SM90_TMA_LOADES19_vS1A_EENS_8epilogue10collective6detail29Sm90TmaWarpSpecializedAdapterINS1E_15DefaultEpilogueIaSK_SK_NS1D_6thread17LinearCombinationIaLi1EiiLNS1I_9ScaleType4KindE0ELNS_15FloatRoundStyleE2EaEENS1_15EpilogueDefaultEEEEEvvEEEEvNT_6ParamsE,@"STO_CUDA_ENTRY STV_DEFAULT"
_ZN7cutlass13device_kernelINS_4gemm6kernel13GemmUniversalIN4cute5tupleIJiiiiEEENS1_10collective13CollectiveMmaINS1_34MainloopSm90TmaGmmaWarpSpecializedILi5ENS5_IJNS4_1CILi1EEENSA_ILi2EEESB_EEENS1_32KernelTmaWarpSpecializedPingpongEEENS5_IJNSA_ILi64EEENSA_ILi256EEENSA_ILi32EEEEEEaNS5_IJlSB_lEEEaSK_NS4_8TiledMMAINS4_8MMA_AtomIJNS4_4SM904GMMA27MMA_64x256x32_S32S8S8_SS_TNEEEENS4_6LayoutINS5_IJSB_SB_SB_EEENS5_IJNSA_ILi0EEEST_ST_EEEEENS5_IJNS4_10UnderscoreESW_SW_EEEEENS4_23SM90_TMA_LOAD_MULTICASTENS4_14ComposedLayoutINS4_7SwizzleILi1ELi4ELi3EEENS4_18smem_ptr_flag_bitsILi8EEENSR_INS5_IJNSA_ILi8EEESI_EEENS5_IJSI_SB_EEEEEEEvNS4_8identityENS4_13SM90_TMA_LOADES19_vS1A_EENS_8epilogue10collective6detail29Sm90TmaWarpSpecializedAdapterINS1E_15DefaultEpilogueIaSK_SK_NS1D_6thread17LinearCombinationIaLi1EiiLNS1I_9ScaleType4KindE0ELNS_15FloatRoundStyleE2EaEENS1_15EpilogueDefaultEEEEEvvEEEEvNT_6ParamsE:
[----:B------:R-:W0:Y:S02]  /*0000*/  LDC R1, c[0x0][0x28] ;  /* 0x00000a00ff017b82 */ /* 0x000e240000000800 */
[----:B0-----:R-:W-:Y:S01]  /*0010*/  VIADD R1, R1, 0xfffffff8 ;  /* 0xfffffff801017836 */ /* 0x001fe20000000000 */
[----:B------:R-:W0:Y:S01]  /*0020*/  S2R R4, SR_TID.X ;  /* 0x0000000000047919 */ /* 0x000e220000002100 */
[----:B------:R-:W-:Y:S01]  /*0030*/  ELECT P0, URZ, PT ;  /* 0x00000000003f782f */ /* 0x000fe20003800000 */
[----:B------:R-:W-:Y:S01]  /*0040*/  BSSY B0, `(.L_x_0) ;  /* 0x000000f000007945 */ /* 0x000fe20003800000 */
[--C-:B0-----:R-:W-:Y:S02]  /*0050*/  SHF.R.U32.HI R2, RZ, 0x5, R4.reuse ;  /* 0x00000005ff027819 */ /* 0x101fe40000011604 */
[----:B------:R-:W-:-:S03]  /*0060*/  SHF.R.U32.HI R7, RZ, 0x7, R4 ;  /* 0x00000007ff077819 */ /* 0x000fc60000011604 */
[----:B------:R-:W0:Y:S04]  /*0070*/  SHFL.IDX PT, R5, R2, RZ, 0x1f ;  /* 0x00001fff02057589 */ /* 0x000e2800000e0000 */
[----:B------:R1:W2:Y:S01]  /*0080*/  SHFL.IDX PT, R10, R7, RZ, 0x1f ;  /* 0x00001fff070a7589 */ /* 0x0002a200000e0000 */
[----:B0-----:R-:W-:-:S13]  /*0090*/  ISETP.NE.OR P0, PT, R5, RZ, !P0 ;  /* 0x000000ff0500720c */ /* 0x001fda0004705670 */
[----:B-12---:R-:W-:Y:S05]  /*00a0*/  @P0 BRA `(.L_x_1) ;  /* 0x0000000000200947 */ /* 0x006fea0003800000 */
[----:B------:R-:W-:Y:S02]  /*00b0*/  ULDC.64 UR4, c[0x0][0x198] ;  /* 0x0000660000047ab9 */ /* 0x000fe40000000a00 */
[----:B------:R-:W-:Y:S02]  /*00c0*/  UIADD3 UR6, UP0, UR4, 0xf0, URZ ;  /* 0x000000f004067890 */ /* 0x000fe4000ff1e03f */
[----:B------:R-:W-:Y:S02]  /*00d0*/  UIADD3 UR4, UP1, UR4, 0x1f0, URZ ;  /* 0x000001f004047890 */ /* 0x000fe4000ff3e03f */
[----:B------:R-:W-:Y:S02]  /*00e0*/  UIADD3.X UR7, URZ, UR5, URZ, UP0, !UPT ;  /* 0x000000053f077290 */ /* 0x000fe400087fe43f */
[----:B------:R-:W-:-:S07]  /*00f0*/  UIADD3.X UR5, URZ, UR5, URZ, UP1, !UPT ;  /* 0x000000053f057290 */ /* 0x000fce0008ffe43f */
[----:B------:R0:W-:Y:S02]  /*0100*/  UTMACCTL.PF [UR6] ;  /* 0x00000000060079b9 */ /* 0x0001e40008040000 */
[----:B------:R0:W-:Y:S02]  /*0110*/  UTMACCTL.PF [UR4] ;  /* 0x00000000040079b9 */ /* 0x0001e40008040000 */
[----:B0-----:R-:W-:Y:S01]  /*0120*/  NOP ;  /* 0x0000000000007918 */ /* 0x001fe20000000000 */
.L_x_1:
[----:B------:R-:W-:Y:S05]  /*0130*/  BSYNC B0 ;  /* 0x0000000000007941 */ /* 0x000fea0003800000 */
.L_x_0:
[----:B------:R-:W0:Y:S02]  /*0140*/  SHFL.IDX PT, R8, R2, RZ, 0x1f ;  /* 0x00001fff02087589 */ /* 0x000e2400000e0000 */
[----:B0-----:R-:W-:-:S13]  /*0150*/  ISETP.NE.AND P0, PT, R8, RZ, PT ;  /* 0x000000ff0800720c */ /* 0x001fda0003f05270 */
[----:B------:R-:W-:Y:S05]  /*0160*/  @P0 BRA `(.L_x_2) ;  /* 0x0000000000600947 */ /* 0x000fea0003800000 */
[----:B------:R-:W0:Y:S01]  /*0170*/  S2UR UR8, SR_CgaCtaId ;  /* 0x00000000000879c3 */ /* 0x000e220000008800 */
[----:B------:R-:W-:Y:S01]  /*0180*/  UMOV UR4, 0x400 ;  /* 0x0000040000047882 */ /* 0x000fe20000000000 */
[----:B------:R-:W-:Y:S01]  /*0190*/  UMOV UR5, 0x1 ;  /* 0x0000000100057882 */ /* 0x000fe20000000000 */
[----:B------:R-:W-:Y:S01]  /*01a0*/  UMOV UR6, 0x2 ;  /* 0x0000000200067882 */ /* 0x000fe20000000000 */
[----:B------:R-:W-:Y:S01]  /*01b0*/  ELECT P0, URZ, PT ;  /* 0x00000000003f782f */ /* 0x000fe20003800000 */
[----:B------:R-:W-:-:S04]  /*01c0*/  UIADD3 UR6, -UR6, 0x100000, URZ ;  /* 0x0010000006067890 */ /* 0x000fc8000fffe13f */
[----:B------:R-:W-:Y:S02]  /*01d0*/  USHF.L.U32 UR7, UR6, 0xb, URZ ;  /* 0x0000000b06077899 */ /* 0x000fe4000800063f */
[----:B------:R-:W-:Y:S02]  /*01e0*/  USHF.L.U32 UR6, UR6, 0x1, URZ ;  /* 0x0000000106067899 */ /* 0x000fe4000800063f */
[----:B0-----:R-:W-:Y:S02]  /*01f0*/  ULEA UR8, UR8, UR4, 0x18 ;  /* 0x0000000408087291 */ /* 0x001fe4000f8ec03f */
[----:B------:R-:W-:-:S04]  /*0200*/  UIADD3 UR4, -UR5, 0x100000, URZ ;  /* 0x0010000005047890 */ /* 0x000fc8000fffe13f */
[----:B------:R-:W-:Y:S02]  /*0210*/  USHF.L.U32 UR5, UR4, 0xb, URZ ;  /* 0x0000000b04057899 */ /* 0x000fe4000800063f */
[----:B------:R-:W-:Y:S01]  /*0220*/  USHF.L.U32 UR4, UR4, 0x1, URZ ;  /* 0x0000000104047899 */ /* 0x000fe2000800063f */
[----:B------:R-:W0:Y:S11]  /*0230*/  FENCE.VIEW.ASYNC.S ;  /* 0x00000000000073c6 */ /* 0x000e360000000000 */
[----:B0-----:R0:W1:Y:S01]  /*0240*/  SYNCS.EXCH.64 URZ, [UR8], UR4 ;  /* 0x00000004083f75b2 */ /* 0x0010620008000100 */
[----:B------:R0:W2:Y:S01]  /*0250*/  SYNCS.EXCH.64 URZ, [UR8+0x28], UR6 ;  /* 0x00002806083f75b2 */ /* 0x0000a20008000100 */
[----:B------:R0:W3:Y:S01]  /*0260*/  SYNCS.EXCH.64 URZ, [UR8+0x8], UR4 ;  /* 0x00000804083f75b2 */ /* 0x0000e20008000100 */
[----:B------:R0:W4:Y:S01]  /*0270*/  SYNCS.EXCH.64 URZ, [UR8+0x30], UR6 ;  /* 0x00003006083f75b2 */ /* 0x0001220008000100 */
[----:B------:R0:W0:Y:S01]  /*0280*/  SYNCS.EXCH.64 URZ, [UR8+0x10], UR4 ;  /* 0x00001004083f75b2 */ /* 0x0000220008000100 */
[----:B------:R0:W0:Y:S01]  /*0290*/  SYNCS.EXCH.64 URZ, [UR8+0x38], UR6 ;  /* 0x00003806083f75b2 */ /* 0x0000220008000100 */
[----:B------:R0:W0:Y:S01]  /*02a0*/  SYNCS.EXCH.64 URZ, [UR8+0x18], UR4 ;  /* 0x00001804083f75b2 */ /* 0x0000220008000100 */
[----:B------:R0:W0:Y:S01]  /*02b0*/  SYNCS.EXCH.64 URZ, [UR8+0x40], UR6 ;  /* 0x00004006083f75b2 */ /* 0x0000220008000100 */
[----:B------:R0:W0:Y:S01]  /*02c0*/  SYNCS.EXCH.64 URZ, [UR8+0x20], UR4 ;  /* 0x00002004083f75b2 */ /* 0x0000220008000100 */
[----:B------:R0:W0:Y:S01]  /*02d0*/  SYNCS.EXCH.64 URZ, [UR8+0x48], UR6 ;  /* 0x00004806083f75b2 */ /* 0x0000220008000100 */
[----:B------:R-:W-:Y:S01]  /*02e0*/  NOP ;  /* 0x0000000000007918 */ /* 0x000fe20000000000 */
.L_x_2:
[----:B------:R-:W5:Y:S01]  /*02f0*/  SHFL.IDX PT, R11, R2, RZ, 0x1f ;  /* 0x00001fff020b7589 */ /* 0x000f6200000e0000 */
[----:B------:R-:W1:Y:S01]  /*0300*/  S2UR UR12, SR_CTAID.X ;  /* 0x00000000000c79c3 */ /* 0x000e620000002500 */
[----:B------:R-:W-:Y:S02]  /*0310*/  SHF.R.S32.HI R3, RZ, 0x1f, R4 ;  /* 0x0000001fff037819 */ /* 0x000fe40000011404 */
[----:B------:R-:W-:Y:S01]  /*0320*/  ELECT P0, URZ, PT ;  /* 0x00000000003f782f */ /* 0x000fe20003800000 */
[----:B------:R-:W2:Y:S01]  /*0330*/  SHFL.IDX PT, R9, R2, RZ, 0x1f ;  /* 0x00001fff02097589 */ /* 0x000ea200000e0000 */
[----:B------:R-:W-:Y:S02]  /*0340*/  ELECT P1, URZ, PT ;  /* 0x00000000003f782f */ /* 0x000fe40003820000 */
[----:B------:R-:W-:Y:S01]  /*0350*/  LEA.HI R3, R3, R4, RZ, 0x7 ;  /* 0x0000000403037211 */ /* 0x000fe200078f38ff */
[----:B0-----:R-:W-:Y:S01]  /*0360*/  ULDC UR4, c[0x0][0x150] ;  /* 0x0000540000047ab9 */ /* 0x001fe20000000800 */
[----:B------:R-:W0:Y:S01]  /*0370*/  S2R R6, SR_CTAID.Y ;  /* 0x0000000000067919 */ /* 0x000e220000002600 */
[----:B------:R-:W3:Y:S01]  /*0380*/  LDC R21, c[0x0][0x148] ;  /* 0x00005200ff157b82 */ /* 0x000ee20000000800 */
[----:B------:R-:W-:Y:S01]  /*0390*/  LOP3.LUT R3, R3, 0xffffff80, RZ, 0xc0, !PT ;  /* 0xffffff8003037812 */ /* 0x000fe200078ec0ff */
[----:B------:R-:W-:Y:S01]  /*03a0*/  UMOV UR11, 0x80 ;  /* 0x00000080000b7882 */ /* 0x000fe20000000000 */
[----:B------:R-:W-:Y:S01]  /*03b0*/  NOP ;  /* 0x0000000000007918 */ /* 0x000fe20000000000 */
[----:B------:R-:W-:Y:S01]  /*03c0*/  NOP ;  /* 0x0000000000007918 */ /* 0x000fe20000000000 */
[C---:B------:R-:W-:Y:S01]  /*03d0*/  VIADD R35, R10.reuse, 0xffffffff ;  /* 0xffffffff0a237836 */ /* 0x040fe20000000000 */
[----:B------:R-:W-:Y:S01]  /*03e0*/  ISETP.NE.AND P2, PT, R10, RZ, PT ;  /* 0x000000ff0a00720c */ /* 0x000fe20003f45270 */
[----:B------:R-:W-:Y:S01]  /*03f0*/  IMAD.IADD R3, R4, 0x1, -R3 ;  /* 0x0000000104037824 */ /* 0x000fe200078e0a03 */
[----:B------:R-:W4:Y:S02]  /*0400*/  LDC R15, c[0x0][0x140] ;  /* 0x00005000ff0f7b82 */ /* 0x000f240000000800 */
[----:B------:R-:W-:-:S02]  /*0410*/  ISETP.GE.U32.AND P5, PT, R35, 0x2, PT ;  /* 0x000000022300780c */ /* 0x000fc40003fa6070 */
[----:B------:R-:W-:Y:S02]  /*0420*/  SHF.R.S32.HI R0, RZ, 0x1f, R3 ;  /* 0x0000001fff007819 */ /* 0x000fe40000011403 */
[----:B-----5:R-:W-:Y:S02]  /*0430*/  ISETP.NE.OR P0, PT, R11, RZ, !P0 ;  /* 0x000000ff0b00720c */ /* 0x020fe40004705670 */
[----:B------:R-:W5:Y:S01]  /*0440*/  LDC R14, c[0x0][0x144] ;  /* 0x00005100ff0e7b82 */ /* 0x000f620000000800 */
[----:B------:R-:W-:Y:S02]  /*0450*/  SHF.R.S32.HI R11, RZ, 0x1f, R8 ;  /* 0x0000001fff0b7819 */ /* 0x000fe40000011408 */
[----:B--2---:R-:W-:Y:S02]  /*0460*/  ISETP.NE.OR P1, PT, R9, RZ, !P1 ;  /* 0x000000ff0900720c */ /* 0x004fe40004f25670 */
[----:B------:R-:W-:Y:S02]  /*0470*/  LEA.HI R11, R11, R8, RZ, 0x2 ;  /* 0x000000080b0b7211 */ /* 0x000fe400078f10ff */
[----:B-1----:R-:W-:-:S02]  /*0480*/  I2FP.F32.U32 R13, UR12 ;  /* 0x0000000c000d7c45 */ /* 0x002fc40008201000 */
[----:B------:R-:W-:Y:S02]  /*0490*/  LOP3.LUT R11, R11, 0x3ffffffc, RZ, 0xc0, !PT ;  /* 0x3ffffffc0b0b7812 */ /* 0x000fe400078ec0ff */
[----:B------:R-:W-:Y:S01]  /*04a0*/  LEA.HI R2, R0, R3, RZ, 0x3 ;  /* 0x0000000300027211 */ /* 0x000fe200078f18ff */
[----:B------:R-:W-:Y:S01]  /*04b0*/  VOTEU.ALL UP0, P0 ;  /* 0x00000000003f7886 */ /* 0x000fe20000000000 */
[----:B------:R-:W-:Y:S01]  /*04c0*/  FMUL R13, R13, UR4 ;  /* 0x000000040d0d7c20 */ /* 0x000fe20008400000 */
[----:B------:R-:W-:Y:S01]  /*04d0*/  IMAD.IADD R11, R8, 0x1, -R11 ;  /* 0x00000001080b7824 */ /* 0x000fe200078e0a0b */
[----:B0-----:R-:W-:Y:S01]  /*04e0*/  I2FP.F32.U32 R8, R6 ;  /* 0x0000000600087245 */ /* 0x001fe20000201000 */
[----:B------:R-:W-:Y:S01]  /*04f0*/  VOTEU.ALL UP1, P1 ;  /* 0x00000000003f7886 */ /* 0x000fe20000820000 */
[----:B------:R-:W0:Y:S01]  /*0500*/  @!UP0 S2UR UR7, SR_CgaCtaId ;  /* 0x00000000000789c3 */ /* 0x000e220000008800 */
[----:B------:R-:W-:Y:S01]  /*0510*/  ULDC UR4, c[0x0][0x154] ;  /* 0x0000550000047ab9 */ /* 0x000fe20000000800 */
[--C-:B------:R-:W-:Y:S01]  /*0520*/  SHF.R.S32.HI R9, RZ, 0x3, R2.reuse ;  /* 0x00000003ff097819 */ /* 0x100fe20000011402 */
[----:B------:R-:W-:Y:S01]  /*0530*/  FMUL R8, R8, UR4 ;  /* 0x0000000408087c20 */ /* 0x000fe20008400000 */
[----:B------:R-:W-:Y:S01]  /*0540*/  SHF.R.S32.HI R12, RZ, 0x1f, R2 ;  /* 0x0000001fff0c7819 */ /* 0x000fe20000011402 */
[----:B------:R-:W1:Y:S01]  /*0550*/  F2I.U32.TRUNC.NTZ R13, R13 ;  /* 0x0000000d000d7305 */ /* 0x000e62000020f000 */
[----:B------:R-:W-:Y:S01]  /*0560*/  SHF.R.S32.HI R2, RZ, 0x1f, R5 ;  /* 0x0000001fff027819 */ /* 0x000fe20000011405 */
[----:B------:R-:W-:Y:S01]  /*0570*/  UMOV UR4, 0x20 ;  /* 0x0000002000047882 */ /* 0x000fe20000000000 */
[----:B------:R-:W2:Y:S01]  /*0580*/  @!UP1 S2UR UR10, SR_CgaCtaId ;  /* 0x00000000000a99c3 */ /* 0x000ea20000008800 */
[----:B------:R-:W-:Y:S01]  /*0590*/  LEA.HI R12, R12, R9, RZ, 0x2 ;  /* 0x000000090c0c7211 */ /* 0x000fe200078f10ff */
[----:B------:R-:W-:Y:S01]  /*05a0*/  @!UP0 UMOV UR6, 0x400 ;  /* 0x0000040000068882 */ /* 0x000fe20000000000 */
[----:B------:R-:W-:Y:S01]  /*05b0*/  LEA.HI R2, R2, R5, RZ, 0x2 ;  /* 0x0000000502027211 */ /* 0x000fe200078f10ff */
[----:B------:R-:W-:-:S04]  /*05c0*/  @!UP0 UIADD3 UR4, -UR4, 0x100000, URZ ;  /* 0x0010000004048890 */ /* 0x000fc8000fffe13f */
[----:B------:R-:W-:Y:S02]  /*05d0*/  @!UP0 USHF.L.U32 UR5, UR4, 0xb, URZ ;  /* 0x0000000b04058899 */ /* 0x000fe4000800063f */
[----:B------:R-:W-:Y:S01]  /*05e0*/  @!UP0 USHF.L.U32 UR4, UR4, 0x1, URZ ;  /* 0x0000000104048899 */ /* 0x000fe2000800063f */
[----:B------:R-:W3:Y:S01]  /*05f0*/  F2I.U32.TRUNC.NTZ R8, R8 ;  /* 0x0000000800087305 */ /* 0x000ee2000020f000 */
[----:B------:R-:W-:Y:S01]  /*0600*/  LOP3.LUT R12, R12, 0xfffffffc, RZ, 0xc0, !PT ;  /* 0xfffffffc0c0c7812 */ /* 0x000fe200078ec0ff */
[----:B------:R-:W-:Y:S01]  /*0610*/  @!UP1 UMOV UR9, 0x400 ;  /* 0x0000040000099882 */ /* 0x000fe20000000000 */
[----:B------:R-:W-:Y:S01]  /*0620*/  LOP3.LUT R2, R2, 0xfffffffc, RZ, 0xc0, !PT ;  /* 0xfffffffc02027812 */ /* 0x000fe200078ec0ff */
[----:B------:R-:W-:Y:S01]  /*0630*/  VOTEU.ALL UP2, P1 ;  /* 0x00000000003f7886 */ /* 0x000fe20000840000 */
[----:B------:R-:W-:Y:S01]  /*0640*/  VOTEU.ALL UP3, P1 ;  /* 0x00000000003f7886 */ /* 0x000fe20000860000 */
[----:B------:R-:W-:Y:S01]  /*0650*/  IMAD.IADD R12, R9, 0x1, -R12 ;  /* 0x00000001090c7824 */ /* 0x000fe200078e0a0c */
[----:B------:R-:W-:Y:S01]  /*0660*/  VOTEU.ALL UP4, P1 ;  /* 0x00000000003f7886 */ /* 0x000fe20000880000 */
[----:B------:R-:W-:Y:S01]  /*0670*/  IMAD.IADD R5, R5, 0x1, -R2 ;  /* 0x0000000105057824 */ /* 0x000fe200078e0a02 */
[----:B------:R-:W-:Y:S01]  /*0680*/  VOTEU.ALL UP5, P1 ;  /* 0x00000000003f7886 */ /* 0x000fe200008a0000 */
[----:B------:R-:W-:Y:S01]  /*0690*/  IMAD R11, R11, 0x4, R12 ;  /* 0x000000040b0b7824 */ /* 0x000fe200078e020c */
[----:B0-----:R-:W-:Y:S01]  /*06a0*/  @!UP0 ULEA UR8, UR7, UR6, 0x18 ;  /* 0x0000000607088291 */ /* 0x001fe2000f8ec03f */
[----:B-1----:R-:W-:Y:S01]  /*06b0*/  IMAD.MOV R13, RZ, RZ, -R13 ;  /* 0x000000ffff0d7224 */ /* 0x002fe200078e0a0d */
[----:B------:R-:W-:-:S04]  /*06c0*/  @!UP1 UIADD3 UR6, -UR11, 0x100000, URZ ;  /* 0x001000000b069890 */ /* 0x000fc8000fffe13f */
[----:B------:R-:W-:Y:S02]  /*06d0*/  @!UP1 USHF.L.U32 UR7, UR6, 0xb, URZ ;  /* 0x0000000b06079899 */ /* 0x000fe4000800063f */
[----:B------:R-:W-:Y:S01]  /*06e0*/  @!UP1 USHF.L.U32 UR6, UR6, 0x1, URZ ;  /* 0x0000000106069899 */ /* 0x000fe2000800063f */
[----:B------:R-:W-:Y:S01]  /*06f0*/  IMAD.SHL.U32 R154, R11, 0x4, RZ ;  /* 0x000000040b9a7824 */ /* 0x000fe200078e00ff */
[----:B------:R-:W-:Y:S01]  /*0700*/  ISETP.NE.AND P1, PT, R5, 0x3, PT ;  /* 0x000000030500780c */ /* 0x000fe20003f25270 */
[----:B---3--:R-:W-:Y:S01]  /*0710*/  IMAD.MOV R24, RZ, RZ, -R8 ;  /* 0x000000ffff187224 */ /* 0x008fe200078e0a08 */
[----:B----4-:R-:W-:Y:S01]  /*0720*/  ISETP.EQ.U32.AND P3, PT, R15, 0x1, PT ;  /* 0x000000010f00780c */ /* 0x010fe20003f62070 */
[----:B------:R-:W-:Y:S01]  /*0730*/  VOTEU.ALL UP0, P0 ;  /* 0x00000000003f7886 */ /* 0x000fe20000000000 */
[----:B--2---:R-:W-:Y:S01]  /*0740*/  @!UP1 ULEA UR9, UR10, UR9, 0x18 ;  /* 0x000000090a099291 */ /* 0x004fe2000f8ec03f */
[----:B------:R-:W-:Y:S01]  /*0750*/  IMAD R9, R21, R24, R6 ;  /* 0x0000001815097224 */ /* 0x000fe200078e0206 */
[----:B------:R-:W-:Y:S01]  /*0760*/  LOP3.LUT R154, R11, 0xc, R154, 0x78, !PT ;  /* 0x0000000c0b9a7812 */ /* 0x000fe200078e789a */
[----:B-----5:R-:W-:Y:S01]  /*0770*/  IMAD R20, R14, R13, UR12 ;  /* 0x0000000c0e147e24 */ /* 0x020fe2000f8e020d */
[----:B------:R-:W-:Y:S01]  /*0780*/  VOTEU.ALL UP1, P0 ;  /* 0x00000000003f7886 */ /* 0x000fe20000020000 */
[----:B------:R-:W-:Y:S01]  /*0790*/  LOP3.LUT P0, RZ, R3, 0x7, RZ, 0xc0, !PT ;  /* 0x0000000703ff7812 */ /* 0x000fe2000780c0ff */
[----:B------:R-:W0:Y:S02]  /*07a0*/  FENCE.VIEW.ASYNC.S ;  /* 0x00000000000073c6 */ /* 0x000e240000000000 */
[----:B0-----:R0:W1:Y:S01]  /*07b0*/  @!UP0 SYNCS.EXCH.64 URZ, [UR8+0x80], UR4 ;  /* 0x00008004083f85b2 */ /* 0x0010620008000100 */
[----:B------:R-:W-:Y:S01]  /*07c0*/  ISETP.NE.AND P4, PT, R9, R154, PT ;  /* 0x0000009a0900720c */ /* 0x000fe20003f85270 */
[----:B------:R0:W2:Y:S01]  /*07d0*/  SHFL.IDX PT, R14, R7, RZ, 0x1f ;  /* 0x00001fff070e7589 */ /* 0x0000a200000e0000 */
[----:B------:R-:W-:-:S02]  /*07e0*/  ISETP.EQ.OR P1, PT, R5, RZ, !P1 ;  /* 0x000000ff0500720c */ /* 0x000fc40004f22670 */
[----:B------:R-:W-:Y:S02]  /*07f0*/  ISETP.LT.U32.AND P0, PT, R154, 0x2, !P0 ;  /* 0x000000029a00780c */ /* 0x000fe40004701070 */
[----:B------:R-:W-:Y:S02]  /*0800*/  ISETP.EQ.OR P4, PT, R20, RZ, !P4 ;  /* 0x000000ff1400720c */ /* 0x000fe40006782670 */
[----:B------:R-:W-:Y:S02]  /*0810*/  ISETP.EQ.AND P1, PT, R10, RZ, P1 ;  /* 0x000000ff0a00720c */ /* 0x000fe40000f22270 */
[----:B------:R-:W-:Y:S02]  /*0820*/  PLOP3.LUT P0, PT, P0, P4, PT, 0x80, 0x0 ;  /* 0x000000000000781c */ /* 0x000fe40000709070 */
[----:B------:R-:W-:Y:S02]  /*0830*/  SEL R16, RZ, 0x1, !P1 ;  /* 0x00000001ff107807 */ /* 0x000fe40004800000 */
[----:B------:R-:W-:Y:S01]  /*0840*/  P2R R155, PR, RZ, 0x1 ;  /* 0x00000001ff9b7803 */ /* 0x000fe20000000000 */
[----:B------:R0:W3:Y:S01]  /*0850*/  @!UP1 SYNCS.EXCH.64 URZ, [UR8+0x88], UR4 ;  /* 0x00008804083f95b2 */ /* 0x0000e20008000100 */
[----:B------:R-:W-:Y:S01]  /*0860*/  NOP ;  /* 0x0000000000007918 */ /* 0x000fe20000000000 */
[----:B------:R-:W-:Y:S01]  /*0870*/  SEL R16, R16, 0x2, P5 ;  /* 0x0000000210107807 */ /* 0x000fe20002800000 */
[----:B------:R0:W4:Y:S01]  /*0880*/  @!UP2 SYNCS.EXCH.64 URZ, [UR9+0x60], UR6 ;  /* 0x00006006093fa5b2 */ /* 0x0001220008000100 */
[----:B------:R0:W0:Y:S01]  /*0890*/  @!UP3 SYNCS.EXCH.64 URZ, [UR9+0x68], UR6 ;  /* 0x00006806093fb5b2 */ /* 0x0000220008000100 */
[----:B------:R0:W0:Y:S01]  /*08a0*/  @!UP4 SYNCS.EXCH.64 URZ, [UR9+0x70], UR6 ;  /* 0x00007006093fc5b2 */ /* 0x0000220008000100 */
[----:B------:R0:W0:Y:S01]  /*08b0*/  @!UP5 SYNCS.EXCH.64 URZ, [UR9+0x78], UR6 ;  /* 0x00007806093fd5b2 */ /* 0x0000220008000100 */
[----:B------:R-:W-:Y:S01]  /*08c0*/  NOP ;  /* 0x0000000000007918 */ /* 0x000fe20000000000 */
[----:B-1----:R-:W-:Y:S05]  /*08d0*/  @!P3 BRA `(.L_x_3) ;  /* 0x000000000008b947 */ /* 0x002fea0003800000 */
[----:B0--34-:R-:W-:Y:S01]  /*08e0*/  UCGABAR_ARV ;  /* 0x00000000000079c7 */ /* 0x019fe20008000000 */
[----:B------:R-:W-:Y:S05]  /*08f0*/  BRA `(.L_x_4) ;  /* 0x0000000000047947 */ /* 0x000fea0003800000 */
.L_x_3:
[----:B0--34-:R-:W-:Y:S01]  /*0900*/  NOP ;  /* 0x0000000000007918 */ /* 0x019fe20000000000 */
.L_x_4:
[----:B------:R-:W-:Y:S01]  /*0910*/  ULDC.64 UR4, c[0x0][0x598] ;  /* 0x0001660000047ab9 */ /* 0x000fe20000000a00 */
[----:B------:R-:W-:Y:S01]  /*0920*/  ULDC.64 UR36, c[0x0][0x208] ;  /* 0x0000820000247ab9 */ /* 0x000fe20000000a00 */
[----:B------:R-:W-:-:S04]  /*0930*/  ISETP.NE.U32.AND P0, PT, RZ, UR4, PT ;  /* 0x00000004ff007c0c */ /* 0x000fc8000bf05070 */
[----:B------:R-:W-:-:S13]  /*0940*/  ISETP.NE.AND.EX P0, PT, RZ, UR5, PT, P0 ;  /* 0x00000005ff007c0c */ /* 0x000fda000bf05300 */
[----:B------:R-:W-:Y:S05]  /*0950*/  @!P0 BRA `(.L_x_5) ;  /* 0x00000000001c8947 */ /* 0x000fea0003800000 */
[----:B------:R-:W0:Y:S02]  /*0960*/  LDC.64 R8, c[0x0][0x598] ;  /* 0x00016600ff087b82 */ /* 0x000e240000000a00 */
[----:B0-----:R-:W3:Y:S02]  /*0970*/  LDG.E.64 R8, desc[UR36][R8.64] ;  /* 0x0000002408087981 */ /* 0x001ee4000c1e1b00 */
[----:B---3--:R-:W-:-:S04]  /*0980*/  ISETP.NE.U32.AND P0, PT, R8, RZ, PT ;  /* 0x000000ff0800720c */ /* 0x008fc80003f05070 */
[----:B------:R-:W-:-:S13]  /*0990*/  ISETP.NE.AND.EX P0, PT, R9, RZ, PT, P0 ;  /* 0x000000ff0900720c */ /* 0x000fda0003f05300 */
[----:B------:R-:W-:Y:S05]  /*09a0*/  @!P0 BRA `(.L_x_5) ;  /* 0x0000000000088947 */ /* 0x000fea0003800000 */
[----:B------:R0:W5:Y:S01]  /*09b0*/  LD.E R153, desc[UR36][R8.64] ;  /* 0x0000002408997980 */ /* 0x000162000c101900 */
[----:B------:R-:W-:Y:S05]  /*09c0*/  BRA `(.L_x_6) ;  /* 0x0000000000247947 */ /* 0x000fea0003800000 */
.L_x_5:
[----:B------:R-:W-:Y:S02]  /*09d0*/  ULDC.64 UR4, c[0x0][0x588] ;  /* 0x0001620000047ab9 */ /* 0x000fe40000000a00 */
[----:B------:R-:W-:-:S04]  /*09e0*/  ISETP.NE.U32.AND P0, PT, RZ, UR4, PT ;  /* 0x00000004ff007c0c */ /* 0x000fc8000bf05070 */
[----:B------:R-:W-:-:S13]  /*09f0*/  ISETP.NE.AND.EX P0, PT, RZ, UR5, PT, P0 ;  /* 0x00000005ff007c0c */ /* 0x000fda000bf05300 */
[----:B------:R-:W-:Y:S05]  /*0a00*/  @!P0 BRA `(.L_x_7) ;  /* 0x00000000000c8947 */ /* 0x000fea0003800000 */
[----:B------:R-:W0:Y:S02]  /*0a10*/  LDC.64 R8, c[0x0][0x588] ;  /* 0x00016200ff087b82 */ /* 0x000e240000000a00 */
[----:B0-----:R1:W5:Y:S01]  /*0a20*/  LDG.E R153, desc[UR36][R8.64] ;  /* 0x0000002408997981 */ /* 0x001362000c1e1900 */
[----:B------:R-:W-:Y:S05]  /*0a30*/  BRA `(.L_x_6) ;  /* 0x0000000000087947 */ /* 0x000fea0003800000 */
.L_x_7:
[----:B------:R-:W-:Y:S02]  /*0a40*/  ULDC UR4, c[0x0][0x580] ;  /* 0x0001600000047ab9 */ /* 0x000fe40000000800 */
[----:B------:R-:W-:-:S07]  /*0a50*/  IMAD.U32 R153, RZ, RZ, UR4 ;  /* 0x00000004ff997e24 */ /* 0x000fce000f8e00ff */
.L_x_6:
[----:B------:R-:W-:Y:S02]  /*0a60*/  ULDC.64 UR4, c[0x0][0x5a0] ;  /* 0x0001680000047ab9 */ /* 0x000fe40000000a00 */
[----:B------:R-:W-:-:S04]  /*0a70*/  ISETP.NE.U32.AND P0, PT, RZ, UR4, PT ;  /* 0x00000004ff007c0c */ /* 0x000fc8000bf05070 */
[----:B------:R-:W-:-:S13]  /*0a80*/  ISETP.NE.AND.EX P0, PT, RZ, UR5, PT, P0 ;  /* 0x00000005ff007c0c */ /* 0x000fda000bf05300 */
[----:B------:R-:W-:Y:S05]  /*0a90*/  @!P0 BRA `(.L_x_8) ;  /* 0x00000000001c8947 */ /* 0x000fea0003800000 */
[----:B01----:R-:W0:Y:S02]  /*0aa0*/  LDC.64 R8, c[0x0][0x5a0] ;  /* 0x00016800ff087b82 */ /* 0x003e240000000a00 */
[----:B0-----:R-:W3:Y:S02]  /*0ab0*/  LDG.E.64 R8, desc[UR36][R8.64] ;  /* 0x0000002408087981 */ /* 0x001ee4000c1e1b00 */
[----:B---3--:R-:W-:-:S04]  /*0ac0*/  ISETP.NE.U32.AND P0, PT, R8, RZ, PT ;  /* 0x000000ff0800720c */ /* 0x008fc80003f05070 */
[----:B------:R-:W-:-:S13]  /*0ad0*/  ISETP.NE.AND.EX P0, PT, R9, RZ, PT, P0 ;  /* 0x000000ff0900720c */ /* 0x000fda0003f05300 */
[----:B------:R-:W-:Y:S05]  /*0ae0*/  @!P0 BRA `(.L_x_8) ;  /* 0x0000000000088947 */ /* 0x000fea0003800000 */
[----:B------:R0:W5:Y:S01]  /*0af0*/  LD.E R152, desc[UR36][R8.64] ;  /* 0x0000002408987980 */ /* 0x000162000c101900 */
[----:B------:R-:W-:Y:S05]  /*0b00*/  BRA `(.L_x_9) ;  /* 0x0000000000247947 */ /* 0x000fea0003800000 */
.L_x_8:
[----:B------:R-:W-:Y:S02]  /*0b10*/  ULDC.64 UR4, c[0x0][0x590] ;  /* 0x0001640000047ab9 */ /* 0x000fe40000000a00 */
[----:B------:R-:W-:-:S04]  /*0b20*/  ISETP.NE.U32.AND P0, PT, RZ, UR4, PT ;  /* 0x00000004ff007c0c */ /* 0x000fc8000bf05070 */
[----:B------:R-:W-:-:S13]  /*0b30*/  ISETP.NE.AND.EX P0, PT, RZ, UR5, PT, P0 ;  /* 0x00000005ff007c0c */ /* 0x000fda000bf05300 */
[----:B------:R-:W-:Y:S05]  /*0b40*/  @!P0 BRA `(.L_x_10) ;  /* 0x00000000000c8947 */ /* 0x000fea0003800000 */
[----:B01----:R-:W0:Y:S02]  /*0b50*/  LDC.64 R8, c[0x0][0x590] ;  /* 0x00016400ff087b82 */ /* 0x003e240000000a00 */
[----:B0-----:R1:W5:Y:S01]  /*0b60*/  LDG.E R152, desc[UR36][R8.64] ;  /* 0x0000002408987981 */ /* 0x001362000c1e1900 */
[----:B------:R-:W-:Y:S05]  /*0b70*/  BRA `(.L_x_9) ;  /* 0x0000000000087947 */ /* 0x000fea0003800000 */
.L_x_10:
[----:B------:R-:W-:Y:S02]  /*0b80*/  ULDC UR4, c[0x0][0x584] ;  /* 0x0001610000047ab9 */ /* 0x000fe40000000800 */
[----:B------:R-:W-:-:S07]  /*0b90*/  IMAD.U32 R152, RZ, RZ, UR4 ;  /* 0x00000004ff987e24 */ /* 0x000fce000f8e00ff */
.L_x_9:
[----:B------:R-:W3:Y:S01]  /*0ba0*/  LDC R2, c[0x0][0x65c] ;  /* 0x00019700ff027b82 */ /* 0x000ee20000000800 */
[----:B------:R-:W-:Y:S01]  /*0bb0*/  ULDC UR6, c[0x0][0x28c] ;  /* 0x0000a30000067ab9 */ /* 0x000fe20000000800 */
[----:B------:R-:W-:Y:S01]  /*0bc0*/  ISETP.NE.AND P0, PT, R10, 0x2, PT ;  /* 0x000000020a00780c */ /* 0x000fe20003f05270 */
[----:B------:R-:W-:Y:S01]  /*0bd0*/  UIADD3 UR6, UR6, 0x1f, URZ ;  /* 0x0000001f06067890 */ /* 0x000fe2000fffe03f */
[----:B01----:R-:W-:Y:S01]  /*0be0*/  IMAD.U32 R8, RZ, RZ, UR12 ;  /* 0x0000000cff087e24 */ /* 0x003fe2000f8e00ff */
[----:B------:R-:W-:Y:S01]  /*0bf0*/  UMOV UR39, URZ ;  /* 0x0000003f00277c82 */ /* 0x000fe20008000000 */
[----:B------:R-:W-:Y:S01]  /*0c00*/  IMAD.MOV.U32 R9, RZ, RZ, RZ ;  /* 0x000000ffff097224 */ /* 0x000fe200078e00ff */
[----:B------:R-:W-:Y:S01]  /*0c10*/  USHF.R.S32.HI UR7, URZ, 0x1f, UR6 ;  /* 0x0000001f3f077899 */ /* 0x000fe20008011406 */
[----:B------:R-:W-:Y:S01]  /*0c20*/  UMOV UR38, URZ ;  /* 0x0000003f00267c82 */ /* 0x000fe20008000000 */
[----:B------:R-:W-:Y:S02]  /*0c30*/  ULDC.64 UR8, c[0x0][0x650] ;  /* 0x0001940000087ab9 */ /* 0x000fe40000000a00 */
[----:B------:R-:W-:-:S04]  /*0c40*/  ULEA.HI UR7, UR7, UR6, URZ, 0x5 ;  /* 0x0000000607077291 */ /* 0x000fc8000f8f283f */
[----:B------:R-:W-:Y:S01]  /*0c50*/  USHF.R.S32.HI UR40, URZ, 0x5, UR7 ;  /* 0x000000053f287899 */ /* 0x000fe20008011407 */
[----:B---3--:R-:W-:-:S13]  /*0c60*/  ISETP.NE.AND P1, PT, R2, 0x1, PT ;  /* 0x000000010200780c */ /* 0x008fda0003f25270 */
[----:B------:R-:W0:Y:S01]  /*0c70*/  @P1 LDC R19, c[0x0][0x10] ;  /* 0x00000400ff131b82 */ /* 0x000e220000000800 */
[----:B------:R-:W-:Y:S02]  /*0c80*/  @P1 IMAD.MOV.U32 R7, RZ, RZ, RZ ;  /* 0x000000ffff071224 */ /* 0x000fe400078e00ff */
[----:B------:R-:W-:-:S05]  /*0c90*/  @P1 IMAD.MOV.U32 R17, RZ, RZ, RZ ;  /* 0x000000ffff111224 */ /* 0x000fca00078e00ff */
[----:B------:R-:W1:Y:S01]  /*0ca0*/  @!P1 LDC R11, c[0x0][0xc] ;  /* 0x00000300ff0b9b82 */ /* 0x000e620000000800 */
[----:B------:R-:W-:Y:S01]  /*0cb0*/  ULDC UR4, c[0x0][0xc] ;  /* 0x0000030000047ab9 */ /* 0x000fe20000000800 */
[----:B------:R-:W-:Y:S02]  /*0cc0*/  ULDC UR5, c[0x0][0x10] ;  /* 0x0000040000057ab9 */ /* 0x000fe40000000800 */
[----:B------:R-:W-:-:S04]  /*0cd0*/  UIMAD.WIDE.U32 UR4, UR4, UR5, URZ ;  /* 0x00000005040472a5 */ /* 0x000fc8000f8e003f */
[----:B------:R-:W3:Y:S01]  /*0ce0*/  LDC R2, c[0x0][0x14] ;  /* 0x00000500ff027b82 */ /* 0x000ee20000000800 */
[----:B0-----:R-:W-:-:S04]  /*0cf0*/  @P1 IMAD.WIDE.U32 R18, R19, UR12, R6 ;  /* 0x0000000c13121c25 */ /* 0x001fc8000f8e0006 */
[----:B------:R-:W-:Y:S02]  /*0d00*/  @P1 IMAD.IADD R17, R19, 0x1, R17 ;  /* 0x0000000113111824 */ /* 0x000fe400078e0211 */
[----:B-1----:R-:W-:-:S04]  /*0d10*/  @!P1 IMAD.WIDE.U32 R8, R6, R11, R8 ;  /* 0x0000000b06089225 */ /* 0x002fc800078e0008 */
[----:B------:R-:W-:Y:S02]  /*0d20*/  @!P1 IMAD.MOV.U32 R18, RZ, RZ, R8 ;  /* 0x000000ffff129224 */ /* 0x000fe400078e0008 */
[----:B------:R-:W-:Y:S02]  /*0d30*/  @!P1 IMAD.MOV.U32 R17, RZ, RZ, R9 ;  /* 0x000000ffff119224 */ /* 0x000fe400078e0009 */
[----:B---3--:R-:W-:-:S04]  /*0d40*/  IMAD.WIDE.U32 R12, R2, UR4, RZ ;  /* 0x00000004020c7c25 */ /* 0x008fc8000f8e00ff */
[----:B------:R-:W-:Y:S01]  /*0d50*/  IMAD R23, R2, UR5, RZ ;  /* 0x0000000502177c24 */ /* 0x000fe2000f8e02ff */
[----:B------:R0:W-:Y:S03]  /*0d60*/  STL.64 [R1], R12 ;  /* 0x0000000c01007387 */ /* 0x0001e60000100a00 */
[----:B------:R-:W-:Y:S01]  /*0d70*/  IMAD.IADD R23, R13, 0x1, R23 ;  /* 0x000000010d177824 */ /* 0x000fe200078e0217 */
[----:B------:R-:W-:Y:S06]  /*0d80*/  @P0 BRA `(.L_x_11) ;  /* 0x0000000000200947 */ /* 0x000fec0003800000 */
[----:B------:R-:W-:Y:S01]  /*0d90*/  UISETP.GE.U32.AND UP0, UPT, UR40, 0x5, UPT ;  /* 0x000000052800788c */ /* 0x000fe2000bf06070 */
[----:B------:R-:W-:Y:S01]  /*0da0*/  IADD3 R18, P0, R18, R12, RZ ;  /* 0x0000000c12127210 */ /* 0x000fe20007f1e0ff */
[----:B------:R-:W-:Y:S01]  /*0db0*/  UIMAD.WIDE.U32 UR4, UR40, -0x33333333, URZ ;  /* 0xcccccccd280478a5 */ /* 0x000fe2000f8e003f */
[----:B------:R-:W-:-:S03]  /*0dc0*/  UMOV UR38, URZ ;  /* 0x0000003f00267c82 */ /* 0x000fc60008000000 */
[----:B------:R-:W-:Y:S01]  /*0dd0*/  USHF.R.U32.HI UR4, URZ, 0x2, UR5 ;  /* 0x000000023f047899 */ /* 0x000fe20008011605 */
[----:B------:R-:W-:-:S03]  /*0de0*/  IMAD.X R17, R23, 0x1, R17, P0 ;  /* 0x0000000117117824 */ /* 0x000fc600000e0611 */
[----:B------:R-:W-:Y:S02]  /*0df0*/  UIMAD UR39, UR4, -0x5, UR40 ;  /* 0xfffffffb042778a4 */ /* 0x000fe4000f8e0228 */
[----:B------:R-:W-:-:S12]  /*0e00*/  @UP0 ULOP3.LUT UR38, UR4, 0x1, URZ, 0xc0, !UPT ;  /* 0x0000000104260892 */ /* 0x000fd8000f8ec03f */
.L_x_11:
[----:B------:R-:W-:Y:S01]  /*0e10*/  ISETP.GE.U32.AND P0, PT, R18, UR8, PT ;  /* 0x0000000812007c0c */ /* 0x000fe2000bf06070 */
[----:B------:R-:W-:Y:S01]  /*0e20*/  IMAD.MOV.U32 R19, RZ, RZ, -0x1 ;  /* 0xffffffffff137424 */ /* 0x000fe200078e00ff */
[----:B------:R-:W-:Y:S01]  /*0e30*/  PRMT R8, RZ, 0x7610, R8 ;  /* 0x00007610ff087816 */ /* 0x000fe20000000008 */
[----:B------:R-:W-:Y:S01]  /*0e40*/  IMAD.MOV.U32 R22, RZ, RZ, -0x1 ;  /* 0xffffffffff167424 */ /* 0x000fe200078e00ff */
[----:B------:R-:W-:Y:S01]  /*0e50*/  ISETP.GE.U32.AND.EX P0, PT, R17, UR9, PT, P0 ;  /* 0x0000000911007c0c */ /* 0x000fe2000bf06100 */
[----:B------:R-:W-:-:S12]  /*0e60*/  IMAD.MOV.U32 R2, RZ, RZ, -0x1 ;  /* 0xffffffffff027424 */ /* 0x000fd800078e00ff */
[----:B------:R-:W-:Y:S05]  /*0e70*/  @P0 BRA `(.L_x_12) ;  /* 0x00000004002c0947 */ /* 0x000fea0003800000 */
[----:B------:R-:W1:Y:S01]  /*0e80*/  LDC.64 R26, c[0x0][0x628] ;  /* 0x00018a00ff1a7b82 */ /* 0x000e620000000a00 */
[----:B------:R-:W-:Y:S02]  /*0e90*/  IMAD.MOV.U32 R8, RZ, RZ, R18 ;  /* 0x000000ffff087224 */ /* 0x000fe400078e0012 */
[----:B------:R-:W-:-:S05]  /*0ea0*/  IMAD.MOV.U32 R9, RZ, RZ, R17 ;  /* 0x000000ffff097224 */ /* 0x000fca00078e0011 */
[----:B------:R-:W3:Y:S08]  /*0eb0*/  LDC R2, c[0x0][0x630] ;  /* 0x00018c00ff027b82 */ /* 0x000ef00000000800 */
[----:B------:R-:W4:Y:S01]  /*0ec0*/  LDC.64 R28, c[0x0][0x620] ;  /* 0x00018800ff1c7b82 */ /* 0x000f220000000a00 */
[----:B-1----:R-:W-:-:S04]  /*0ed0*/  ISETP.NE.U32.AND P0, PT, R26, RZ, PT ;  /* 0x000000ff1a00720c */ /* 0x002fc80003f05070 */
[----:B------:R-:W-:-:S13]  /*0ee0*/  ISETP.NE.AND.EX P0, PT, R27, RZ, PT, P0 ;  /* 0x000000ff1b00720c */ /* 0x000fda0003f05300 */
[----:B---34-:R-:W-:Y:S05]  /*0ef0*/  @!P0 BRA `(.L_x_13) ;  /* 0x0000000000288947 */ /* 0x018fea0003800000 */
[----:B0-----:R-:W0:Y:S02]  /*0f00*/  LDC R13, c[0x0][0x634] ;  /* 0x00018d00ff0d7b82 */ /* 0x001e240000000800 */
[----:B0-----:R-:W-:-:S05]  /*0f10*/  IADD3 R13, P0, R18, R13, RZ ;  /* 0x0000000d120d7210 */ /* 0x001fca0007f1e0ff */
[----:B------:R-:W-:-:S04]  /*0f20*/  IMAD.X R15, RZ, RZ, R17, P0 ;  /* 0x000000ffff0f7224 */ /* 0x000fc800000e0611 */
[----:B------:R-:W-:-:S04]  /*0f30*/  IMAD.WIDE.U32 R8, R15, R26, RZ ;  /* 0x0000001a0f087225 */ /* 0x000fc800078e00ff */
[----:B------:R-:W-:-:S04]  /*0f40*/  IMAD.WIDE.U32 R10, P0, R13, R27, R8 ;  /* 0x0000001b0d0a7225 */ /* 0x000fc80007800008 */
[----:B------:R-:W-:-:S04]  /*0f50*/  IMAD.WIDE.U32 R8, R13, R26, RZ ;  /* 0x0000001a0d087225 */ /* 0x000fc800078e00ff */
[----:B------:R-:W-:Y:S01]  /*0f60*/  IMAD.X R13, RZ, RZ, RZ, P0 ;  /* 0x000000ffff0d7224 */ /* 0x000fe200000e06ff */
[----:B------:R-:W-:Y:S01]  /*0f70*/  IADD3 RZ, P0, R9, R10, RZ ;  /* 0x0000000a09ff7210 */ /* 0x000fe20007f1e0ff */
[----:B------:R-:W-:-:S04]  /*0f80*/  IMAD.MOV.U32 R12, RZ, RZ, R11 ;  /* 0x000000ffff0c7224 */ /* 0x000fc800078e000b */
[----:B------:R-:W-:-:S08]  /*0f90*/  IMAD.WIDE.U32.X R8, R15, R27, R12, P0 ;  /* 0x0000001b0f087225 */ /* 0x000fd000000e040c */
.L_x_13:
[----:B------:R-:W1:Y:S01]  /*0fa0*/  LDC.64 R32, c[0x0][0x640] ;  /* 0x00019000ff207b82 */ /* 0x000e620000000a00 */
[-C--:B------:R-:W-:Y:S01]  /*0fb0*/  SHF.R.U64 R30, R8, R2.reuse, R9 ;  /* 0x00000002081e7219 */ /* 0x080fe20000001209 */
[----:B------:R-:W-:Y:S01]  /*0fc0*/  IMAD.MOV.U32 R19, RZ, RZ, R17 ;  /* 0x000000ffff137224 */ /* 0x000fe200078e0011 */
[----:B------:R-:W-:Y:S02]  /*0fd0*/  SHF.R.U32.HI R2, RZ, R2, R9 ;  /* 0x00000002ff027219 */ /* 0x000fe40000011609 */
[----:B------:R-:W-:-:S03]  /*0fe0*/  IADD3 R11, P0, RZ, -R30, RZ ;  /* 0x8000001eff0b7210 */ /* 0x000fc60007f1e0ff */
[----:B------:R-:W3:Y:S02]  /*0ff0*/  LDC R10, c[0x0][0x618] ;  /* 0x00018600ff0a7b82 */ /* 0x000ee40000000800 */
[----:B------:R-:W-:-:S04]  /*1000*/  IMAD.X R9, RZ, RZ, ~R2, P0 ;  /* 0x000000ffff097224 */ /* 0x000fc800000e0e02 */
[-C--:B------:R-:W-:Y:S02]  /*1010*/  IMAD R2, R9, R28.reuse, RZ ;  /* 0x0000001c09027224 */ /* 0x080fe400078e02ff */
[----:B0-----:R-:W0:Y:S01]  /*1020*/  LDC R13, c[0x0][0x608] ;  /* 0x00018200ff0d7b82 */ /* 0x001e220000000800 */
[----:B------:R-:W-:-:S04]  /*1030*/  IMAD.WIDE.U32 R8, R11, R28, R18 ;  /* 0x0000001c0b087225 */ /* 0x000fc800078e0012 */
[----:B------:R-:W-:Y:S02]  /*1040*/  IMAD R11, R11, R29, R2 ;  /* 0x0000001d0b0b7224 */ /* 0x000fe400078e0202 */
[----:B------:R-:W-:Y:S01]  /*1050*/  IMAD.MOV.U32 R2, RZ, RZ, -0x1 ;  /* 0xffffffffff027424 */ /* 0x000fe200078e00ff */
[----:B------:R-:W4:Y:S01]  /*1060*/  LDC R31, c[0x0][0x658] ;  /* 0x00019600ff1f7b82 */ /* 0x000f220000000800 */
[----:B------:R-:W-:Y:S01]  /*1070*/  IMAD.IADD R9, R9, 0x1, R11 ;  /* 0x0000000109097824 */ /* 0x000fe200078e020b */
[----:B-1----:R-:W-:Y:S01]  /*1080*/  ISETP.NE.U32.AND P0, PT, R32, RZ, PT ;  /* 0x000000ff2000720c */ /* 0x002fe20003f05070 */
[----:B------:R-:W-:-:S03]  /*1090*/  IMAD.MOV.U32 R28, RZ, RZ, 0x1 ;  /* 0x00000001ff1c7424 */ /* 0x000fc600078e00ff */
[----:B------:R-:W-:Y:S02]  /*10a0*/  ISETP.NE.AND.EX P0, PT, R33, RZ, PT, P0 ;  /* 0x000000ff2100720c */ /* 0x000fe40003f05300 */
[----:B------:R-:W1:Y:S01]  /*10b0*/  LDC R27, c[0x0][0x600] ;  /* 0x00018000ff1b7b82 */ /* 0x000e620000000800 */
[-CC-:B---3--:R-:W-:Y:S02]  /*10c0*/  SHF.R.U64 R25, R8, R10.reuse, R9.reuse ;  /* 0x0000000a08197219 */ /* 0x188fe40000001209 */
[----:B------:R-:W-:-:S05]  /*10d0*/  SHF.R.U32.HI R8, RZ, R10, R9 ;  /* 0x0000000aff087219 */ /* 0x000fca0000011609 */
[----:B------:R-:W3:Y:S01]  /*10e0*/  LDC R22, c[0x0][0x648] ;  /* 0x00019200ff167b82 */ /* 0x000ee20000000800 */
[-CC-:B0-----:R-:W-:Y:S02]  /*10f0*/  SHF.R.U64 R34, R25, R13.reuse, R8.reuse ;  /* 0x0000000d19227219 */ /* 0x181fe40000001208 */
[----:B------:R-:W-:-:S05]  /*1100*/  SHF.R.U32.HI R8, RZ, R13, R8 ;  /* 0x0000000dff087219 */ /* 0x000fca0000011608 */
[----:B------:R-:W0:Y:S01]  /*1110*/  LDC R26, c[0x0][0x638] ;  /* 0x00018e00ff1a7b82 */ /* 0x000e220000000800 */
[-CC-:B----4-:R-:W-:Y:S02]  /*1120*/  SHF.R.U64 R36, R34, R31.reuse, R8.reuse ;  /* 0x0000001f22247219 */ /* 0x190fe40000001208 */
[-C--:B------:R-:W-:Y:S02]  /*1130*/  SHF.L.U32 R2, R2, R31.reuse, RZ ;  /* 0x0000001f02027219 */ /* 0x080fe400000006ff */
[----:B------:R-:W-:Y:S01]  /*1140*/  SHF.R.U32.HI R9, RZ, R31, R8 ;  /* 0x0000001fff097219 */ /* 0x000fe20000011608 */
[----:B------:R-:W-:Y:S01]  /*1150*/  IMAD.MOV.U32 R8, RZ, RZ, R36 ;  /* 0x000000ffff087224 */ /* 0x000fe200078e0024 */
[----:B------:R-:W-:Y:S01]  /*1160*/  LOP3.LUT R15, RZ, R2, RZ, 0x33, !PT ;  /* 0x00000002ff0f7212 */ /* 0x000fe200078e33ff */
[----:B------:R-:W4:Y:S01]  /*1170*/  LDC R29, c[0x0][0x610] ;  /* 0x00018400ff1d7b82 */ /* 0x000f220000000800 */
[----:B------:R-:W-:Y:S05]  /*1180*/  @!P0 BRA `(.L_x_14) ;  /* 0x0000000000288947 */ /* 0x000fea0003800000 */
[----:B------:R-:W2:Y:S02]  /*1190*/  LDC R13, c[0x0][0x64c] ;  /* 0x00019300ff0d7b82 */ /* 0x000ea40000000800 */
[----:B--2---:R-:W-:-:S05]  /*11a0*/  IADD3 R13, P0, R36, R13, RZ ;  /* 0x0000000d240d7210 */ /* 0x004fca0007f1e0ff */
        /* <DEDUP_REMOVED lines=8> */
.L_x_14:
[----:B---3--:R-:W-:Y:S01]  /*1230*/  SHF.R.U64 R7, R8, R22, R9 ;  /* 0x0000001608077219 */ /* 0x008fe20000001209 */
[----:B-1----:R-:W-:Y:S01]  /*1240*/  VIADD R8, R27, 0xffffffff ;  /* 0xffffffff1b087836 */ /* 0x002fe20000000000 */
[----:B------:R-:W-:Y:S01]  /*1250*/  SHF.L.U32 R2, R28, R31, RZ ;  /* 0x0000001f1c027219 */ /* 0x000fe200000006ff */
[----:B------:R-:W-:Y:S01]  /*1260*/  @P1 IMAD R20, R21, R24, R6 ;  /* 0x0000001815141224 */ /* 0x000fe200078e0206 */
[----:B------:R-:W-:Y:S01]  /*1270*/  LOP3.LUT R15, R34, R15, RZ, 0xc0, !PT ;  /* 0x0000000f220f7212 */ /* 0x000fe200078ec0ff */
[----:B------:R-:W-:Y:S01]  /*1280*/  IMAD.MOV R9, RZ, RZ, -R7 ;  /* 0x000000ffff097224 */ /* 0x000fe200078e0a07 */
[----:B------:R-:W-:Y:S01]  /*1290*/  LOP3.LUT R8, R25, R8, RZ, 0xc0, !PT ;  /* 0x0000000819087212 */ /* 0x000fe200078ec0ff */
[----:B------:R-:W-:Y:S02]  /*12a0*/  IMAD.MOV.U32 R6, RZ, RZ, 0x1 ;  /* 0x00000001ff067424 */ /* 0x000fe400078e00ff */
[----:B------:R-:W-:Y:S02]  /*12b0*/  IMAD R15, R2, R7, R15 ;  /* 0x00000007020f7224 */ /* 0x000fe400078e020f */
[----:B0-----:R-:W-:-:S02]  /*12c0*/  IMAD R2, R9, R26, R36 ;  /* 0x0000001a09027224 */ /* 0x001fc400078e0224 */
[----:B----4-:R-:W-:Y:S02]  /*12d0*/  IMAD R19, R15, R29, R20 ;  /* 0x0000001d0f137224 */ /* 0x010fe400078e0214 */
[--C-:B------:R-:W-:Y:S01]  /*12e0*/  IMAD R2, R2, R27, R8.reuse ;  /* 0x0000001b02027224 */ /* 0x100fe200078e0208 */
[----:B------:R-:W-:-:S04]  /*12f0*/  PRMT R8, R6, 0x7610, R8 ;  /* 0x0000761006087816 */ /* 0x000fc80000000008 */
[----:B------:R-:W-:Y:S02]  /*1300*/  SEL R22, R2, R19, !P1 ;  /* 0x0000001302167207 */ /* 0x000fe40004800000 */
[----:B------:R-:W-:Y:S01]  /*1310*/  SEL R19, R19, R2, !P1 ;  /* 0x0000000213137207 */ /* 0x000fe20004800000 */
[----:B------:R-:W-:-:S07]  /*1320*/  IMAD.MOV.U32 R2, RZ, RZ, R30 ;  /* 0x000000ffff027224 */ /* 0x000fce00078e001e */
.L_x_12:
[----:B------:R-:W-:Y:S05]  /*1330*/  @!P3 BRA `(.L_x_15) ;  /* 0x00000000000cb947 */ /* 0x000fea0003800000 */
[----:B------:R-:W-:Y:S01]  /*1340*/  UCGABAR_WAIT ;  /* 0x0000000000007dc7 */ /* 0x000fe20008000000 */
[----:B------:R-:W-:Y:S01]  /*1350*/  CCTL.IVALL ;  /* 0x00000000ff00798f */ /* 0x000fe20002000000 */
[----:B------:R-:W-:Y:S05]  /*1360*/  BRA `(.L_x_16) ;  /* 0x0000000000047947 */ /* 0x000fea0003800000 */
.L_x_15:
[----:B------:R-:W-:Y:S06]  /*1370*/  BAR.SYNC.DEFER_BLOCKING 0x0 ;  /* 0x0000000000007b1d */ /* 0x000fec0000010000 */
.L_x_16:
[----:B------:R-:W-:Y:S05]  /*1380*/  @!P2 BRA `(.L_x_17) ;  /* 0x00000074006ca947 */ /* 0x000fea0003800000 */
[----:B------:R-:W-:-:S13]  /*1390*/  ISETP.GT.U32.AND P0, PT, R35, 0x1, PT ;  /* 0x000000012300780c */ /* 0x000fda0003f04070 */
[----:B------:R-:W-:Y:S05]  /*13a0*/  @P0 EXIT ;  /* 0x000000000000094d */ /* 0x000fea0003800000 */
.L_x_18:
[----:B------:R-:W-:-:S08]  /*13b0*/  NOP ;  /* 0x0000000000007918 */ /* 0x000fd00000000000 */
[----:B------:R-:W1:Y:S02]  /*13c0*/  USETMAXREG.TRY_ALLOC.CTAPOOL UP0, 0xe8 ;  /* 0x000000e8000079c8 */ /* 0x000e640008000600 */
[----:B-1----:R-:W-:-:S13]  /*13d0*/  PLOP3.LUT P0, PT, PT, PT, UP0, 0x80, 0x0 ;  /* 0x000000000000781c */ /* 0x002fda0003f0f008 */
[----:B------:R-:W-:Y:S05]  /*13e0*/  @!P0 BRA `(.L_x_18) ;  /* 0xfffffffc00f08947 */ /* 0x000fea000383ffff */
[----:B------:R-:W-:-:S13]  /*13f0*/  LOP3.LUT P0, RZ, R8, 0xff, RZ, 0xc0, !PT ;  /* 0x000000ff08ff7812 */ /* 0x000fda000780c0ff */
[----:B------:R-:W-:Y:S05]  /*1400*/  @!P0 EXIT ;  /* 0x000000000000894d */ /* 0x000fea0003800000 */
[----:B------:R-:W1:Y:S01]  /*1410*/  S2UR UR4, SR_CgaCtaId ;  /* 0x00000000000479c3 */ /* 0x000e620000008800 */
[----:B--2---:R-:W-:Y:S01]  /*1420*/  VIADD R14, R14, 0xffffffff ;  /* 0xffffffff0e0e7836 */ /* 0x004fe20000000000 */
[CC--:B------:R-:W-:Y:S01]  /*1430*/  LEA.HI R4, R0.reuse, R3.reuse, RZ, 0x2 ;  /* 0x0000000300047211 */ /* 0x0c0fe200078f10ff */
[----:B------:R-:W-:Y:S01]  /*1440*/  UMOV UR41, 0x400 ;  /* 0x0000040000297882 */ /* 0x000fe20000000000 */
[----:B------:R-:W-:Y:S01]  /*1450*/  LEA.HI R0, R0, R3, RZ, 0x5 ;  /* 0x0000000300007211 */ /* 0x000fe200078f28ff */
[----:B------:R-:W-:Y:S01]  /*1460*/  UISETP.LT.AND UP0, UPT, UR40, 0x1, UPT ;  /* 0x000000012800788c */ /* 0x000fe2000bf01270 */
[----:B------:R-:W-:Y:S01]  /*1470*/  R2UR UR42, R14 ;  /* 0x000000000e2a72ca */ /* 0x000fe200000e0000 */
[----:B------:R-:W-:Y:S01]  /*1480*/  ULDC UR5, c[0x0][0x284] ;  /* 0x0000a10000057ab9 */ /* 0x000fe20000000800 */
[--C-:B------:R-:W-:Y:S01]  /*1490*/  SHF.R.S32.HI R156, RZ, 0x2, R4.reuse ;  /* 0x00000002ff9c7819 */ /* 0x100fe20000011404 */
[----:B------:R-:W-:Y:S01]  /*14a0*/  USEL UR43, UR40, 0x1, UP0 ;  /* 0x00000001282b7887 */ /* 0x000fe20008000000 */
[----:B------:R-:W-:Y:S01]  /*14b0*/  SHF.R.S32.HI R5, RZ, 0x1f, R4 ;  /* 0x0000001fff057819 */ /* 0x000fe20000011404 */
[----:B------:R-:W-:Y:S01]  /*14c0*/  USHF.L.U32 UR44, UR40, 0x1, URZ ;  /* 0x00000001282c7899 */ /* 0x000fe2000800063f */
[----:B------:R-:W-:Y:S01]  /*14d0*/  LOP3.LUT R158, R4, 0xfffffffc, RZ, 0xc0, !PT ;  /* 0xfffffffc049e7812 */ /* 0x000fe200078ec0ff */
[----:B------:R-:W-:Y:S01]  /*14e0*/  UIADD3 UR43, -UR43, UR40, URZ ;  /* 0x000000282b2b7290 */ /* 0x000fe2000fffe13f */
[----:B------:R-:W-:-:S02]  /*14f0*/  LEA.HI R5, R5, R156, RZ, 0x3 ;  /* 0x0000009c05057211 */ /* 0x000fc400078f18ff */
[----:B------:R-:W-:Y:S01]  /*1500*/  ISETP.NE.AND P0, PT, R14, RZ, PT ;  /* 0x000000ff0e00720c */ /* 0x000fe20003f05270 */
[----:B------:R-:W-:Y:S01]  /*1510*/  IMAD.IADD R158, R3, 0x1, -R158 ;  /* 0x00000001039e7824 */ /* 0x000fe200078e0a9e */
[----:B------:R-:W-:Y:S01]  /*1520*/  LOP3.LUT R5, R5, 0xfffffff8, RZ, 0xc0, !PT ;  /* 0xfffffff805057812 */ /* 0x000fe200078ec0ff */
[----:B------:R-:W-:Y:S01]  /*1530*/  USHF.L.U32 UR42, UR42, 0x3, URZ ;  /* 0x000000032a2a7899 */ /* 0x000fe2000800063f */
[----:B------:R-:W-:-:S03]  /*1540*/  SEL R165, RZ, 0x1, P0 ;  /* 0x00000001ffa57807 */ /* 0x000fc60000000000 */
[----:B------:R-:W-:Y:S01]  /*1550*/  IMAD.IADD R156, R156, 0x1, -R5 ;  /* 0x000000019c9c7824 */ /* 0x000fe200078e0a05 */
[----:B-1----:R-:W-:Y:S01]  /*1560*/  ULEA UR41, UR4, UR41, 0x18 ;  /* 0x0000002904297291 */ /* 0x002fe2000f8ec03f */
[----:B------:R-:W-:Y:S01]  /*1570*/  SHF.R.S32.HI R5, RZ, 0x5, R0 ;  /* 0x00000005ff057819 */ /* 0x000fe20000011400 */
[----:B------:R-:W-:Y:S02]  /*1580*/  IMAD.U32 R160, RZ, RZ, UR42 ;  /* 0x0000002affa07e24 */ /* 0x000fe4000f8e00ff */
[----:B------:R-:W-:Y:S01]  /*1590*/  UIADD3 UR45, UR41, 0x60, URZ ;  /* 0x00000060292d7890 */ /* 0x000fe2000fffe03f */
[--C-:B------:R-:W-:Y:S01]  /*15a0*/  SHF.R.S32.HI R157, RZ, 0x1f, R156.reuse ;  /* 0x0000001fff9d7819 */ /* 0x100fe2000001149c */
[C-C-:B------:R-:W-:Y:S01]  /*15b0*/  IMAD R163, R5.reuse, -0x10, -R156.reuse ;  /* 0xfffffff005a37824 */ /* 0x140fe200078e0a9c */
[C---:B------:R-:W-:Y:S02]  /*15c0*/  LOP3.LUT R162, R160.reuse, 0x8, RZ, 0xc0, !PT ;  /* 0x00000008a0a27812 */ /* 0x040fe400078ec0ff */
[----:B------:R-:W-:Y:S01]  /*15d0*/  LOP3.LUT R160, R160, 0x8, RZ, 0xc, !PT ;  /* 0x00000008a0a07812 */ /* 0x000fe200078e0cff */
[----:B------:R-:W-:Y:S01]  /*15e0*/  IMAD.U32 R161, RZ, RZ, UR45 ;  /* 0x0000002dffa17e24 */ /* 0x000fe2000f8e00ff */
[----:B------:R-:W-:Y:S01]  /*15f0*/  LOP3.LUT R162, R162, 0x18, RZ, 0x3c, !PT ;  /* 0x00000018a2a27812 */ /* 0x000fe200078e3cff */
[----:B------:R-:W-:-:S04]  /*1600*/  IMAD.WIDE R156, R5, 0x10, R156 ;  /* 0x00000010059c7825 */ /* 0x000fc800078e029c */
[----:B------:R-:W-:Y:S02]  /*1610*/  VIADD R159, R161, UR42 ;  /* 0x0000002aa19f7c36 */ /* 0x000fe40008000000 */
[----:B------:R-:W-:-:S07]  /*1620*/  VIADD R163, R163, UR5 ;  /* 0x00000005a3a37c36 */ /* 0x000fce0008000000 */
.L_x_298:
[----:B------:R-:W-:Y:S01]  /*1630*/  SHF.L.U32 R0, R165, 0x1f, RZ ;  /* 0x0000001fa5007819 */ /* 0x000fe200000006ff */
[----:B------:R-:W-:Y:S02]  /*1640*/  ULDC UR4, c[0x0][0x28c] ;  /* 0x0000a30000047ab9 */ /* 0x000fe40000000800 */
[----:B------:R-:W-:Y:S01]  /*1650*/  ISETP.LT.AND P1, PT, RZ, UR4, PT ;  /* 0x00000004ff007c0c */ /* 0x000fe2000bf21270 */
[----:B------:R-:W1:Y:S02]  /*1660*/  SYNCS.PHASECHK.TRANS64.TRYWAIT P0, [R161+UR42], R0 ;  /* 0x00000000a10075a7 */ /* 0x000e64000800016a */
[----:B-1-34-:R-:W-:Y:S10]  /*1670*/  @!P0 BRA `(.L_x_19) ;  /* 0x0000008000ec8947 */ /* 0x01aff40003800000 */
.L_x_321:
[----:B------:R-:W-:Y:S05]  /*1680*/  @P1 BRA `(.L_x_20) ;  /* 0x0000000000401947 */ /* 0x000fea0003800000 */
[----:B-1----:R-:W-:Y:S01]  /*1690*/  MOV R0, 0x0 ;  /* 0x0000000000007802 */ /* 0x002fe20000000f00 */
[----:B------:R-:W-:Y:S01]  /*16a0*/  ULDC.64 UR4, c[0x4][0x68] ;  /* 0x01001a0000047ab9 */ /* 0x000fe20000000a00 */
[----:B------:R-:W-:Y:S01]  /*16b0*/  ULDC.64 UR6, c[0x4][0x8] ;  /* 0x0100020000067ab9 */ /* 0x000fe20000000a00 */
[----:B------:R-:W-:Y:S01]  /*16c0*/  IMAD.U32 R4, RZ, RZ, UR4 ;  /* 0x00000004ff047e24 */ /* 0x000fe2000f8e00ff */
[----:B------:R1:W2:Y:S01]  /*16d0*/  LDC.64 R14, c[0x4][R0] ;  /* 0x01000000000e7b82 */ /* 0x0002a20000000a00 */
[----:B------:R-:W-:Y:S01]  /*16e0*/  IMAD.U32 R5, RZ, RZ, UR5 ;  /* 0x00000005ff057e24 */ /* 0x000fe2000f8e00ff */
[----:B------:R-:W-:Y:S01]  /*16f0*/  ULDC.64 UR4, c[0x4][0x70] ;  /* 0x01001c0000047ab9 */ /* 0x000fe20000000a00 */
[----:B------:R-:W-:Y:S02]  /*1700*/  IMAD.U32 R10, RZ, RZ, UR6 ;  /* 0x00000006ff0a7e24 */ /* 0x000fe4000f8e00ff */
[----:B------:R-:W-:Y:S02]  /*1710*/  IMAD.U32 R6, RZ, RZ, UR4 ;  /* 0x00000004ff067e24 */ /* 0x000fe4000f8e00ff */
[----:B------:R-:W-:-:S02]  /*1720*/  IMAD.U32 R7, RZ, RZ, UR5 ;  /* 0x00000005ff077e24 */ /* 0x000fc4000f8e00ff */
[----:B------:R-:W-:Y:S02]  /*1730*/  IMAD.U32 R11, RZ, RZ, UR7 ;  /* 0x00000007ff0b7e24 */ /* 0x000fe4000f8e00ff */
[----:B------:R-:W-:Y:S02]  /*1740*/  IMAD.MOV.U32 R8, RZ, RZ, 0x1e1 ;  /* 0x000001e1ff087424 */ /* 0x000fe400078e00ff */
[----:B0-----:R-:W-:Y:S02]  /*1750*/  IMAD.MOV.U32 R12, RZ, RZ, 0x1 ;  /* 0x00000001ff0c7424 */ /* 0x001fe400078e00ff */
[----:B-1----:R-:W-:-:S07]  /*1760*/  IMAD.MOV.U32 R13, RZ, RZ, RZ ;  /* 0x000000ffff0d7224 */ /* 0x002fce00078e00ff */
[----:B------:R-:W-:-:S07]  /*1770*/  LEPC R20, `(.L_x_20) ;  /* 0x000000001014794e */ /* 0x000fce0000000000 */
[----:B--2--5:R-:W-:Y:S05]  /*1780*/  CALL.ABS.NOINC R14 ;  /* 0x000000000e007343 */ /* 0x024fea0003c00000 */
.L_x_20:
[----:B-1----:R-:W-:-:S04]  /*1790*/  LOP3.LUT R0, R16, 0x1, RZ, 0xfc, !PT ;  /* 0x0000000110007812 */ /* 0x002fc800078efcff */
[----:B------:R-:W-:-:S13]  /*17a0*/  ISETP.NE.AND P0, PT, R0, 0x3, PT ;  /* 0x000000030000780c */ /* 0x000fda0003f05270 */
[----:B------:R-:W-:Y:S05]  /*17b0*/  @!P0 BRA `(.L_x_21) ;  /* 0x0000000000048947 */ /* 0x000fea0003800000 */
[----:B------:R-:W-:Y:S01]  /*17c0*/  BPT.TRAP 0x1 ;  /* 0x000000040000795c */ /* 0x000fe20000300000 */
.L_x_21:
[----:B------:R-:W-:Y:S02]  /*17d0*/  IMAD.U32 R3, RZ, RZ, UR39 ;  /* 0x00000027ff037e24 */ /* 0x000fe4000f8e00ff */
[----:B------:R-:W-:-:S03]  /*17e0*/  IMAD.U32 R0, RZ, RZ, UR38 ;  /* 0x00000026ff007e24 */ /* 0x000fc6000f8e00ff */
[----:B------:R-:W-:Y:S02]  /*17f0*/  LEA R3, R3, UR41, 0x3 ;  /* 0x0000002903037c11 */ /* 0x000fe4000f8e18ff */
[----:B------:R-:W-:-:S04]  /*1800*/  SHF.L.U32 R0, R0, 0x1f, RZ ;  /* 0x0000001f00007819 */ /* 0x000fc800000006ff */
[----:B------:R1:W2:Y:S01]  /*1810*/  SYNCS.PHASECHK.TRANS64.TRYWAIT P1, [R3+URZ], R0 ;  /* 0x00000000030075a7 */ /* 0x0002a2000802017f */
[----:B------:R-:W-:Y:S05]  /*1820*/  @!P0 BRA `(.L_x_22) ;  /* 0x0000000000048947 */ /* 0x000fea0003800000 */
[----:B------:R-:W-:Y:S01]  /*1830*/  BPT.TRAP 0x1 ;  /* 0x000000040000795c */ /* 0x000fe20000300000 */
.L_x_22:
[----:B------:R-:W-:-:S05]  /*1840*/  IMAD.U32 R4, RZ, RZ, UR43 ;  /* 0x0000002bff047e24 */ /* 0x000fca000f8e00ff */
[----:B------:R-:W-:Y:S01]  /*1850*/  ISETP.GE.AND P2, PT, R4, 0x1, PT ;  /* 0x000000010400780c */ /* 0x000fe20003f46270 */
[----:B--2---:R-:W-:-:S12]  /*1860*/  @P1 BRA `(.L_x_23) ;  /* 0x0000000000081947 */ /* 0x004fd80003800000 */
[----:B------:R-:W2:Y:S02]  /*1870*/  SYNCS.PHASECHK.TRANS64.TRYWAIT P1, [R3+URZ], R0 ;  /* 0x00000000030075a7 */ /* 0x000ea4000802017f */
[----:B--2---:R-:W-:Y:S05]  /*1880*/  @!P1 BRA `(.L_x_24) ;  /* 0x00000080007c9947 */ /* 0x004fea0003800000 */
.L_x_23:
[----:B------:R-:W-:Y:S05]  /*1890*/  WARPSYNC.ALL ;  /* 0x0000000000007948 */ /* 0x000fea0003800000 */
[----:B------:R-:W-:Y:S01]  /*18a0*/  UIADD3 UR4, UR41, 0x180, URZ ;  /* 0x0000018029047890 */ /* 0x000fe2000fffe03f */
[----:B------:R-:W-:Y:S01]  /*18b0*/  WARPGROUP.ARRIVE ;  /* 0x00000000000079c5 */ /* 0x000fe20000000000 */
[----:B------:R-:W-:Y:S02]  /*18c0*/  UIADD3 UR5, UR41, 0x2980, URZ ;  /* 0x0000298029057890 */ /* 0x000fe4000fffe03f */
[----:B------:R-:W-:Y:S02]  /*18d0*/  USHF.R.U32.HI UR4, URZ, 0x4, UR4 ;  /* 0x000000043f047899 */ /* 0x000fe40008011604 */
[----:B------:R-:W-:-:S02]  /*18e0*/  USHF.R.U32.HI UR5, URZ, 0x4, UR5 ;  /* 0x000000043f057899 */ /* 0x000fc40008011605 */
[----:B------:R-:W-:Y:S02]  /*18f0*/  ULOP3.LUT UR4, UR4, 0x3fff, URZ, 0xc0, !UPT ;  /* 0x00003fff04047892 */ /* 0x000fe4000f8ec03f */
[----:B------:R-:W-:Y:S02]  /*1900*/  ULOP3.LUT UR5, UR5, 0x3fff, URZ, 0xc0, !UPT ;  /* 0x00003fff05057892 */ /* 0x000fe4000f8ec03f */
[----:B------:R-:W-:Y:S02]  /*1910*/  ULOP3.LUT UR10, UR4, 0x10000, URZ, 0xfc, !UPT ;  /* 0x00010000040a7892 */ /* 0x000fe4000f8efc3f */
[----:B------:R-:W-:Y:S02]  /*1920*/  ULOP3.LUT UR9, UR5, 0x10000, URZ, 0xfc, !UPT ;  /* 0x0001000005097892 */ /* 0x000fe4000f8efc3f */
[----:B------:R-:W-:Y:S02]  /*1930*/  ULEA UR4, UR39, UR10, 0x7 ;  /* 0x0000000a27047291 */ /* 0x000fe4000f8e383f */
[----:B------:R-:W-:Y:S01]  /*1940*/  ULEA UR6, UR39, UR9, 0x9 ;  /* 0x0000000927067291 */ /* 0x000fe2000f8e483f */
[----:B------:R-:W-:Y:S01]  /*1950*/  UMOV UR5, 0xc0000010 ;  /* 0xc000001000057882 */ /* 0x000fe20000000000 */
[----:B------:R-:W-:-:S07]  /*1960*/  UMOV UR7, 0xc0000010 ;  /* 0xc000001000077882 */ /* 0x000fce0000000000 */
[----:B------:R-:W-:Y:S03]  /*1970*/  IGMMA.64x256x32.S8.S8 R24, gdesc[UR4], RZ, !UPT, gsb0 ;  /* 0x06600000041879f1 */ /* 0x000fe6000c0410ff */
[----:B------:R-:W-:Y:S02]  /*1980*/  WARPGROUP.DEPBAR.LE gsb0, 0x0 ;  /* 0x00008000000079c5 */ /* 0x000fe40000010000 */
[----:B------:R-:W-:Y:S05]  /*1990*/  @!P2 BRA `(.L_x_25) ;  /* 0x0000000000b8a947 */ /* 0x000fea0003800000 */
[----:B------:R-:W-:Y:S01]  /*19a0*/  UIADD3 UR4, UR39, 0x1, URZ ;  /* 0x0000000127047890 */ /* 0x000fe2000fffe03f */
[----:B-12---:R-:W-:Y:S02]  /*19b0*/  IMAD.U32 R0, RZ, RZ, UR43 ;  /* 0x0000002bff007e24 */ /* 0x006fe4000f8e00ff */
[----:B------:R-:W-:Y:S01]  /*19c0*/  IMAD.U32 R3, RZ, RZ, UR39 ;  /* 0x00000027ff037e24 */ /* 0x000fe2000f8e00ff */
[----:B------:R-:W-:-:S04]  /*19d0*/  UISETP.NE.AND UP0, UPT, UR4, 0x5, UPT ;  /* 0x000000050400788c */ /* 0x000fc8000bf05270 */
[----:B------:R-:W-:Y:S02]  /*19e0*/  USEL UR5, URZ, 0x1, UP0 ;  /* 0x000000013f057887 */ /* 0x000fe40008000000 */
[----:B------:R-:W-:Y:S02]  /*19f0*/  USEL UR8, UR4, URZ, UP0 ;  /* 0x0000003f04087287 */ /* 0x000fe40008000000 */
[----:B------:R-:W-:-:S06]  /*1a00*/  ULOP3.LUT UR5, UR38, UR5, URZ, 0x3c, !UPT ;  /* 0x0000000526057292 */ /* 0x000fcc000f8e3c3f */
[----:B------:R-:W-:-:S07]  /*1a10*/  IMAD.U32 R6, RZ, RZ, UR5 ;  /* 0x00000005ff067e24 */ /* 0x000fce000f8e00ff */
.L_x_32:
[----:B------:R-:W-:Y:S05]  /*1a20*/  @!P0 BRA `(.L_x_26) ;  /* 0x0000000000048947 */ /* 0x000fea0003800000 */
[----:B------:R-:W-:Y:S01]  /*1a30*/  BPT.TRAP 0x1 ;  /* 0x000000040000795c */ /* 0x000fe20000300000 */
.L_x_26:
[----:B------:R-:W-:Y:S01]  /*1a40*/  ULEA UR4, UR8, UR41, 0x3 ;  /* 0x0000002908047291 */ /* 0x000fe2000f8e183f */
[----:B------:R-:W-:-:S08]  /*1a50*/  SHF.L.U32 R4, R6, 0x1f, RZ ;  /* 0x0000001f06047819 */ /* 0x000fd000000006ff */
[----:B------:R1:W2:Y:S01]  /*1a60*/  SYNCS.PHASECHK.TRANS64.TRYWAIT P1, [UR4], R4 ;  /* 0x00000004ff0075a7 */ /* 0x0002a20008020144 */
[----:B------:R-:W-:Y:S05]  /*1a70*/  @!P0 BRA `(.L_x_27) ;  /* 0x0000000000048947 */ /* 0x000fea0003800000 */
[----:B------:R-:W-:Y:S01]  /*1a80*/  BPT.TRAP 0x1 ;  /* 0x000000040000795c */ /* 0x000fe20000300000 */
.L_x_27:
[----:B--2---:R-:W-:Y:S05]  /*1a90*/  @P1 BRA `(.L_x_28) ;  /* 0x0000000000081947 */ /* 0x004fea0003800000 */
[----:B------:R-:W2:Y:S02]  /*1aa0*/  SYNCS.PHASECHK.TRANS64.TRYWAIT P1, [UR4], R4 ;  /* 0x00000004ff0075a7 */ /* 0x000ea40008020144 */
[----:B--2---:R-:W-:Y:S05]  /*1ab0*/  @!P1 BRA `(.L_x_29) ;  /* 0x0000008000049947 */ /* 0x004fea0003800000 */
.L_x_28:
[----:B------:R-:W-:Y:S01]  /*1ac0*/  ULEA UR4, UR8, UR10, 0x7 ;  /* 0x0000000a08047291 */ /* 0x000fe2000f8e383f */
[----:B------:R-:W-:Y:S01]  /*1ad0*/  WARPGROUP.ARRIVE ;  /* 0x00000000000079c5 */ /* 0x000fe20000000000 */
[----:B------:R-:W-:Y:S01]  /*1ae0*/  ULEA UR6, UR8, UR9, 0x9 ;  /* 0x0000000908067291 */ /* 0x000fe2000f8e483f */
[----:B------:R-:W-:Y:S01]  /*1af0*/  UMOV UR5, 0xc0000010 ;  /* 0xc000001000057882 */ /* 0x000fe20000000000 */
[----:B------:R-:W-:-:S07]  /*1b00*/  UMOV UR7, 0xc0000010 ;  /* 0xc000001000077882 */ /* 0x000fce0000000000 */
[----:B------:R-:W-:Y:S03]  /*1b10*/  IGMMA.64x256x32.S8.S8 R24, gdesc[UR4], R24, gsb0 ;  /* 0x06600000041879f1 */ /* 0x000fe60008041018 */
[----:B------:R-:W-:Y:S02]  /*1b20*/  WARPGROUP.DEPBAR.LE gsb0, 0x0 ;  /* 0x00008000000079c5 */ /* 0x000fe40000010000 */
[----:B------:R-:W-:Y:S05]  /*1b30*/  @!P0 BRA `(.L_x_30) ;  /* 0x0000000000048947 */ /* 0x000fea0003800000 */
[----:B------:R-:W-:Y:S01]  /*1b40*/  BPT.TRAP 0x1 ;  /* 0x000000040000795c */ /* 0x000fe20000300000 */
.L_x_30:
[----:B------:R-:W-:-:S13]  /*1b50*/  ISETP.NE.AND P1, PT, R155, RZ, PT ;  /* 0x000000ff9b00720c */ /* 0x000fda0003f25270 */
[----:B-12---:R-:W-:-:S05]  /*1b60*/  @P1 LEA R4, R3, UR41, 0x3 ;  /* 0x0000002903041c11 */ /* 0x006fca000f8e18ff */
[----:B------:R-:W-:-:S05]  /*1b70*/  @P1 VIADD R5, R4, 0x28 ;  /* 0x0000002804051836 */ /* 0x000fca0000000000 */
[----:B------:R-:W-:-:S04]  /*1b80*/  @P1 PRMT R5, R154, 0x654, R5 ;  /* 0x000006549a051816 */ /* 0x000fc80000000005 */
[----:B------:R1:W-:Y:S01]  /*1b90*/  @P1 SYNCS.ARRIVE.TRANS64.RED.A1T0 RZ, [R5+URZ], RZ ;  /* 0x000000ff05ff19a7 */ /* 0x0003e2000810043f */
[----:B------:R-:W-:-:S13]  /*1ba0*/  ISETP.GT.U32.AND P1, PT, R16, 0x1, PT ;  /* 0x000000011000780c */ /* 0x000fda0003f24070 */
[----:B-1----:R-:W-:Y:S05]  /*1bb0*/  @P1 BRA `(.L_x_31) ;  /* 0x0000000000041947 */ /* 0x002fea0003800000 */
[----:B------:R-:W-:Y:S01]  /*1bc0*/  BPT.TRAP 0x1 ;  /* 0x000000040000795c */ /* 0x000fe20000300000 */
.L_x_31:
[----:B------:R-:W-:Y:S01]  /*1bd0*/  UIADD3 UR8, UR8, 0x1, URZ ;  /* 0x0000000108087890 */ /* 0x000fe2000fffe03f */
[C---:B------:R-:W-:Y:S01]  /*1be0*/  ISETP.GT.AND P2, PT, R0.reuse, 0x1, PT ;  /* 0x000000010000780c */ /* 0x040fe20003f44270 */
[----:B------:R-:W-:Y:S02]  /*1bf0*/  VIADD R3, R3, 0x1 ;  /* 0x0000000103037836 */ /* 0x000fe40000000000 */
[----:B------:R-:W-:Y:S01]  /*1c00*/  UISETP.NE.AND UP0, UPT, UR8, 0x5, UPT ;  /* 0x000000050800788c */ /* 0x000fe2000bf05270 */
[----:B------:R-:W-:Y:S02]  /*1c10*/  VIADD R0, R0, 0xffffffff ;  /* 0xffffffff00007836 */ /* 0x000fe40000000000 */
[C---:B------:R-:W-:Y:S01]  /*1c20*/  ISETP.NE.AND P1, PT, R3.reuse, 0x5, PT ;  /* 0x000000050300780c */ /* 0x040fe20003f25270 */
[----:B------:R-:W-:Y:S02]  /*1c30*/  USEL UR4, URZ, 0x1, UP0 ;  /* 0x000000013f047887 */ /* 0x000fe40008000000 */
[----:B------:R-:W-:Y:S01]  /*1c40*/  USEL UR8, UR8, URZ, UP0 ;  /* 0x0000003f08087287 */ /* 0x000fe20008000000 */
[----:B------:R-:W-:-:S03]  /*1c50*/  SEL R3, R3, RZ, P1 ;  /* 0x000000ff03037207 */ /* 0x000fc60000800000 */
[----:B------:R-:W-:Y:S01]  /*1c60*/  LOP3.LUT R6, R6, UR4, RZ, 0x3c, !PT ;  /* 0x0000000406067c12 */ /* 0x000fe2000f8e3cff */
[----:B------:R-:W-:Y:S07]  /*1c70*/  @P2 BRA `(.L_x_32) ;  /* 0xfffffffc00682947 */ /* 0x000fee000383ffff */
.L_x_25:
[----:B-12---:R-:W1:Y:S01]  /*1c80*/  LDC R0, c[0x0][0x28c] ;  /* 0x0000a300ff007b82 */ /* 0x006e620000000800 */
[----:B------:R2:W-:Y:S01]  /*1c90*/  SYNCS.ARRIVE.TRANS64.A1T0 RZ, [R160+UR45], RZ ;  /* 0x000000ffa0ff79a7 */ /* 0x0005e2000810002d */
[----:B-1----:R-:W-:-:S13]  /*1ca0*/  ISETP.GE.AND P1, PT, R0, 0x1, PT ;  /* 0x000000010000780c */ /* 0x002fda0003f26270 */
[----:B--2---:R-:W-:Y:S05]  /*1cb0*/  @!P1 BRA `(.L_x_33) ;  /* 0x0000000000449947 */ /* 0x004fea0003800000 */
[----:B------:R-:W-:Y:S05]  /*1cc0*/  @!P0 BRA `(.L_x_34) ;  /* 0x0000000000048947 */ /* 0x000fea0003800000 */
[----:B------:R-:W-:Y:S01]  /*1cd0*/  BPT.TRAP 0x1 ;  /* 0x000000040000795c */ /* 0x000fe20000300000 */
.L_x_34:
[----:B------:R-:W-:-:S13]  /*1ce0*/  ISETP.NE.AND P0, PT, R155, RZ, PT ;  /* 0x000000ff9b00720c */ /* 0x000fda0003f05270 */
[----:B------:R-:W-:-:S05]  /*1cf0*/  VOTEU.ANY UP0, P0 ;  /* 0x00000000003f7886 */ /* 0x000fca0000000100 */
[----:B------:R-:W-:-:S06]  /*1d00*/  @UP0 UIADD3 UR4, UR43, UR39, URZ ;  /* 0x000000272b040290 */ /* 0x000fcc000fffe03f */
[----:B------:R-:W-:Y:S02]  /*1d10*/  IMAD.U32 R4, RZ, RZ, UR4 ;  /* 0x00000004ff047e24 */ /* 0x000fe4000f8e00ff */
[----:B------:R-:W-:Y:S02]  /*1d20*/  IMAD.U32 R3, RZ, RZ, UR4 ;  /* 0x00000004ff037e24 */ /* 0x000fe4000f8e00ff */
[----:B------:R-:W-:-:S05]  /*1d30*/  @P0 IMAD.WIDE.U32 R4, R4, -0x33333333, RZ ;  /* 0xcccccccd04040825 */ /* 0x000fca00078e00ff */
[----:B------:R-:W-:-:S05]  /*1d40*/  @P0 SHF.R.U32.HI R0, RZ, 0x2, R5 ;  /* 0x00000002ff000819 */ /* 0x000fca0000011605 */
[----:B------:R-:W-:-:S05]  /*1d50*/  @P0 IMAD R0, R0, -0x5, R3 ;  /* 0xfffffffb00000824 */ /* 0x000fca00078e0203 */
[----:B------:R-:W-:-:S05]  /*1d60*/  @P0 LEA R0, R0, UR41, 0x3 ;  /* 0x0000002900000c11 */ /* 0x000fca000f8e18ff */
[----:B------:R-:W-:-:S05]  /*1d70*/  @P0 VIADD R3, R0, 0x28 ;  /* 0x0000002800030836 */ /* 0x000fca0000000000 */
[----:B------:R-:W-:-:S04]  /*1d80*/  @P0 PRMT R3, R154, 0x654, R3 ;  /* 0x000006549a030816 */ /* 0x000fc80000000003 */
[----:B------:R1:W-:Y:S01]  /*1d90*/  @P0 SYNCS.ARRIVE.TRANS64.RED.A1T0 RZ, [R3+URZ], RZ ;  /* 0x000000ff03ff09a7 */ /* 0x0003e2000810043f */
[----:B------:R-:W-:-:S13]  /*1da0*/  ISETP.GT.U32.AND P0, PT, R16, 0x1, PT ;  /* 0x000000011000780c */ /* 0x000fda0003f04070 */
[----:B-1----:R-:W-:Y:S05]  /*1db0*/  @P0 BRA `(.L_x_33) ;  /* 0x0000000000040947 */ /* 0x002fea0003800000 */
[----:B------:R-:W-:Y:S01]  /*1dc0*/  BPT.TRAP 0x1 ;  /* 0x000000040000795c */ /* 0x000fe20000300000 */
.L_x_33:
[----:B------:R-:W-:Y:S01]  /*1dd0*/  SHF.L.U32 R0, R165, 0x1f, RZ ;  /* 0x0000001fa5007819 */ /* 0x000fe200000006ff */
[----:B------:R-:W-:Y:S01]  /*1de0*/  UIADD3 UR39, UR44, UR39, URZ ;  /* 0x000000272c277290 */ /* 0x000fe2000fffe03f */
[----:B------:R-:W1:Y:S01]  /*1df0*/  LDC R7, c[0x0][0x288] ;  /* 0x0000a200ff077b82 */ /* 0x000e620000000800 */
[----:B------:R-:W-:Y:S01]  /*1e00*/  UISETP.GE.U32.AND UP1, UPT, UR44, 0x5, UPT ;  /* 0x000000052c00788c */ /* 0x000fe2000bf26070 */
[----:B------:R-:W-:Y:S01]  /*1e10*/  IMAD.SHL.U32 R8, R158, 0x2, RZ ;  /* 0x000000029e087824 */ /* 0x000fe200078e00ff */
[----:B------:R-:W-:Y:S02]  /*1e20*/  UISETP.GT.U32.AND UP0, UPT, UR39, 0x4, UPT ;  /* 0x000000042700788c */ /* 0x000fe4000bf04070 */
[----:B------:R-:W-:Y:S02]  /*1e30*/  UIMAD.WIDE.U32 UR4, UR39, -0x33333333, URZ ;  /* 0xcccccccd270478a5 */ /* 0x000fe4000f8e003f */
[----:B------:R-:W-:Y:S01]  /*1e40*/  UISETP.LT.U32.AND UP0, UPT, UR44, 0x5, UP0 ;  /* 0x000000052c00788c */ /* 0x000fe20008701070 */
[----:B------:R-:W2:Y:S01]  /*1e50*/  SYNCS.PHASECHK.TRANS64.TRYWAIT P0, [R161+UR42+0x10], R0 ;  /* 0x00001000a10075a7 */ /* 0x000ea2000800016a */
[----:B------:R-:W-:Y:S01]  /*1e60*/  USHF.R.U32.HI UR4, URZ, 0x2, UR5 ;  /* 0x000000023f047899 */ /* 0x000fe20008011605 */
[----:B------:R-:W-:Y:S01]  /*1e70*/  SHF.R.S32.HI R9, RZ, 0x1f, R8 ;  /* 0x0000001fff097819 */ /* 0x000fe20000011408 */
[----:B------:R-:W-:-:S02]  /*1e80*/  USEL UR6, URZ, 0x1, !UP0 ;  /* 0x000000013f067887 */ /* 0x000fc4000c000000 */
[----:B------:R-:W-:Y:S02]  /*1e90*/  UIMAD UR39, UR4, -0x5, UR39 ;  /* 0xfffffffb042778a4 */ /* 0x000fe4000f8e0227 */
[----:B------:R-:W-:-:S04]  /*1ea0*/  ULOP3.LUT UR38, UR38, UR6, URZ, 0x3c, !UPT ;  /* 0x0000000626267292 */ /* 0x000fc8000f8e3c3f */
[----:B------:R-:W-:Y:S01]  /*1eb0*/  @UP1 ULOP3.LUT UR38, UR38, 0x1, UR4, 0x78, !UPT ;  /* 0x0000000126261892 */ /* 0x000fe2000f8e7804 */
[----:B-12---:R-:W-:Y:S11]  /*1ec0*/  @!P0 BRA `(.L_x_35) ;  /* 0x0000007c00188947 */ /* 0x006ff60003800000 */
.L_x_322:
[----:B-1----:R-:W-:Y:S01]  /*1ed0*/  IMAD.SHL.U32 R0, R19, 0x40, RZ ;  /* 0x0000004013007824 */ /* 0x002fe200078e00ff */
[----:B------:R-:W-:Y:S01]  /*1ee0*/  ULDC UR6, c[0x0][0x284] ;  /* 0x0000a10000067ab9 */ /* 0x000fe20000000800 */
[----:B------:R-:W-:Y:S01]  /*1ef0*/  IMAD.SHL.U32 R22, R22, 0x100, RZ ;  /* 0x0000010016167824 */ /* 0x000fe200078e00ff */
[----:B------:R-:W-:Y:S01]  /*1f00*/  SHF.R.S32.HI R15, RZ, 0x1f, R2 ;  /* 0x0000001fff0f7819 */ /* 0x000fe20000011402 */
[----:B------:R-:W-:Y:S01]  /*1f10*/  ULDC.64 UR4, c[0x0][0x5d0] ;  /* 0x0001740000047ab9 */ /* 0x000fe20000000a00 */
[----:B------:R-:W-:Y:S01]  /*1f20*/  ISETP.GE.AND P0, PT, R0, UR6, PT ;  /* 0x0000000600007c0c */ /* 0x000fe2000bf06270 */
[----:B------:R-:W-:Y:S01]  /*1f30*/  IMAD.WIDE.U32 R4, R2, UR4, R8 ;  /* 0x0000000402047c25 */ /* 0x000fe2000f8e0008 */
[----:B------:R-:W-:Y:S02]  /*1f40*/  SHF.R.S32.HI R14, RZ, 0x1f, R22 ;  /* 0x0000001fff0e7819 */ /* 0x000fe40000011416 */
[C---:B------:R-:W-:Y:S01]  /*1f50*/  ISETP.GE.OR P0, PT, R22.reuse, R7, P0 ;  /* 0x000000071600720c */ /* 0x040fe20000706670 */
[----:B------:R-:W-:Y:S01]  /*1f60*/  IMAD R3, R15, UR4, RZ ;  /* 0x000000040f037c24 */ /* 0x000fe2000f8e02ff */
[----:B------:R-:W-:-:S03]  /*1f70*/  IADD3 R4, P1, R22, R4, RZ ;  /* 0x0000000416047210 */ /* 0x000fc60007f3e0ff */
[----:B------:R-:W-:-:S05]  /*1f80*/  IMAD R3, R2, UR5, R3 ;  /* 0x0000000502037c24 */ /* 0x000fca000f8e0203 */
[----:B------:R-:W-:-:S03]  /*1f90*/  IADD3.X R5, R14, R5, R3, P1, !PT ;  /* 0x000000050e057210 */ /* 0x000fc60000ffe403 */
[----:B------:R-:W-:Y:S05]  /*1fa0*/  @P0 BRA `(.L_x_36) ;  /* 0x0000006000b40947 */ /* 0x000fea0003800000 */
[----:B------:R-:W1:Y:S01]  /*1fb0*/  LDC.64 R10, c[0x0][0x5c8] ;  /* 0x00017200ff0a7b82 */ /* 0x000e620000000a00 */
[----:B0-----:R-:W-:Y:S01]  /*1fc0*/  IMAD.WIDE R12, R19, 0x40, R156 ;  /* 0x00000040130c7825 */ /* 0x001fe200078e029c */
[----:B------:R-:W-:Y:S01]  /*1fd0*/  ULDC.64 UR4, c[0x0][0x5c0] ;  /* 0x0001700000047ab9 */ /* 0x000fe20000000a00 */
[----:B------:R-:W-:Y:S02]  /*1fe0*/  BSSY B0, `(.L_x_36) ;  /* 0x0000629000007945 */ /* 0x000fe40003800000 */
[----:B------:R-:W-:Y:S02]  /*1ff0*/  IMAD.IADD R19, R163, 0x1, -R0 ;  /* 0x00000001a3137824 */ /* 0x000fe400078e0a00 */
[-C--:B-1----:R-:W-:Y:S02]  /*2000*/  IMAD R3, R13, R10.reuse, RZ ;  /* 0x0000000a0d037224 */ /* 0x082fe400078e02ff */
[----:B------:R-:W-:-:S04]  /*2010*/  IMAD.WIDE.U32 R4, R12, R10, R4 ;  /* 0x0000000a0c047225 */ /* 0x000fc800078e0004 */
[----:B------:R-:W-:Y:S01]  /*2020*/  IMAD R3, R12, R11, R3 ;  /* 0x0000000b0c037224 */ /* 0x000fe200078e0203 */
[----:B------:R-:W-:-:S03]  /*2030*/  IADD3 R4, P0, R4, UR4, RZ ;  /* 0x0000000404047c10 */ /* 0x000fc6000ff1e0ff */
[----:B------:R-:W-:Y:S01]  /*2040*/  IMAD.IADD R3, R5, 0x1, R3 ;  /* 0x0000000105037824 */ /* 0x000fe200078e0203 */
[----:B------:R-:W-:-:S04]  /*2050*/  LEA R6, P1, R10, R4, 0x3 ;  /* 0x000000040a067211 */ /* 0x000fc800078218ff */
[----:B------:R-:W-:Y:S01]  /*2060*/  IADD3.X R5, R3, UR5, RZ, P0, !PT ;  /* 0x0000000503057c10 */ /* 0x000fe200087fe4ff */
[----:B------:R-:W-:Y:S01]  /*2070*/  IMAD R3, R158, -0x2, R7 ;  /* 0xfffffffe9e037824 */ /* 0x000fe200078e0207 */
[----:B-----5:R-:W-:Y:S02]  /*2080*/  ISETP.NE.AND P0, PT, R152, RZ, PT ;  /* 0x000000ff9800720c */ /* 0x020fe40003f05270 */
[----:B------:R-:W-:Y:S01]  /*2090*/  LEA.HI.X R7, R10, R5, R11, 0x3, P1 ;  /* 0x000000050a077211 */ /* 0x000fe200008f1c0b */
[----:B------:R-:W-:-:S10]  /*20a0*/  IMAD.IADD R0, R3, 0x1, -R22 ;  /* 0x0000000103007824 */ /* 0x000fd400078e0a16 */
[----:B------:R-:W-:Y:S05]  /*20b0*/  @!P0 BRA `(.L_x_37) ;  /* 0x0000004800648947 */ /* 0x000fea0003800000 */
[----:B------:R-:W0:Y:S01]  /*20c0*/  LDC.64 R20, c[0x0][0x5b0] ;  /* 0x00016c00ff147b82 */ /* 0x000e220000000a00 */
[----:B------:R-:W-:Y:S01]  /*20d0*/  ULDC.64 UR4, c[0x0][0x5b8] ;  /* 0x00016e0000047ab9 */ /* 0x000fe20000000a00 */
[----:B------:R-:W-:Y:S01]  /*20e0*/  ISETP.GE.AND P1, PT, R19, 0x1, PT ;  /* 0x000000011300780c */ /* 0x000fe20003f26270 */
[----:B------:R-:W-:Y:S01]  /*20f0*/  IMAD.WIDE.U32 R8, R2, UR4, R8 ;  /* 0x0000000402087c25 */ /* 0x000fe2000f8e0008 */
[----:B------:R-:W-:Y:S02]  /*2100*/  BSSY B1, `(.L_x_38) ;  /* 0x0000010000017945 */ /* 0x000fe40003800000 */
[----:B------:R-:W-:Y:S01]  /*2110*/  ISETP.LT.OR P2, PT, R0, 0x1, !P1 ;  /* 0x000000010000780c */ /* 0x000fe20004f41670 */
[----:B------:R-:W-:Y:S01]  /*2120*/  IMAD R3, R15, UR4, RZ ;  /* 0x000000040f037c24 */ /* 0x000fe2000f8e02ff */
[----:B------:R-:W1:Y:S01]  /*2130*/  LDC.64 R166, c[0x0][0x5a8] ;  /* 0x00016a00ffa67b82 */ /* 0x000e620000000a00 */
[----:B------:R-:W-:Y:S02]  /*2140*/  IADD3 R8, P0, R22, R8, RZ ;  /* 0x0000000816087210 */ /* 0x000fe40007f1e0ff */
[----:B------:R-:W-:-:S05]  /*2150*/  IMAD R3, R2, UR5, R3 ;  /* 0x0000000502037c24 */ /* 0x000fca000f8e0203 */
[----:B------:R-:W-:Y:S01]  /*2160*/  IADD3.X R9, R14, R9, R3, P0, !PT ;  /* 0x000000090e097210 */ /* 0x000fe200007fe403 */
[-C--:B0-----:R-:W-:Y:S01]  /*2170*/  IMAD R10, R13, R20.reuse, RZ ;  /* 0x000000140d0a7224 */ /* 0x081fe200078e02ff */
[----:B------:R-:W-:Y:S01]  /*2180*/  SHF.L.U64.HI R11, R20, 0x3, R21 ;  /* 0x00000003140b7819 */ /* 0x000fe20000010215 */
[----:B------:R-:W-:-:S04]  /*2190*/  IMAD.WIDE.U32 R2, R12, R20, R8 ;  /* 0x000000140c027225 */ /* 0x000fc800078e0008 */
[----:B------:R-:W-:Y:S01]  /*21a0*/  IMAD R15, R12, R21, R10 ;  /* 0x000000150c0f7224 */ /* 0x000fe200078e020a */
[----:B-1----:R-:W-:Y:S01]  /*21b0*/  IADD3 R2, P0, R2, R166, RZ ;  /* 0x000000a602027210 */ /* 0x002fe20007f1e0ff */
[----:B------:R-:W-:-:S03]  /*21c0*/  IMAD.SHL.U32 R10, R20, 0x8, RZ ;  /* 0x00000008140a7824 */ /* 0x000fc600078e00ff */
[----:B------:R-:W-:Y:S01]  /*21d0*/  IADD3.X R3, R167, R3, R15, P0, !PT ;  /* 0x00000003a7037210 */ /* 0x000fe200007fe40f */
[----:B------:R-:W-:Y:S08]  /*21e0*/  @P2 BRA `(.L_x_39) ;  /* 0x0000000000042947 */ /* 0x000ff00003800000 */
[----:B------:R0:W5:Y:S02]  /*21f0*/  LDG.E.U8 R164, desc[UR36][R2.64] ;  /* 0x0000002402a47981 */ /* 0x000164000c1e1100 */
.L_x_39:
[----:B------:R-:W-:Y:S05]  /*2200*/  BSYNC B1 ;  /* 0x0000000000017941 */ /* 0x000fea0003800000 */
.L_x_38:
[----:B-----5:R-:W-:Y:S01]  /*2210*/  LOP3.LUT R13, R164, 0xffff, RZ, 0xc0, !PT ;  /* 0x0000ffffa40d7812 */ /* 0x020fe200078ec0ff */
[----:B------:R-:W-:Y:S01]  /*2220*/  IMAD.WIDE.U32 R10, R12, R20, R10 ;  /* 0x000000140c0a7225 */ /* 0x000fe200078e000a */
[----:B------:R-:W-:Y:S01]  /*2230*/  ISETP.GE.AND P0, PT, R19, 0x9, PT ;  /* 0x000000091300780c */ /* 0x000fe20003f06270 */
[----:B------:R-:W-:Y:S01]  /*2240*/  BSSY B1, `(.L_x_40) ;  /* 0x000000f000017945 */ /* 0x000fe20003800000 */
[----:B------:R-:W-:Y:S01]  /*2250*/  PRMT R13, R13, 0x8880, RZ ;  /* 0x000088800d0d7816 */ /* 0x000fe200000000ff */
[----:B------:R-:W-:Y:S01]  /*2260*/  IMAD.IADD R12, R15, 0x1, R11 ;  /* 0x000000010f0c7824 */ /* 0x000fe200078e020b */
[----:B------:R-:W-:-:S03]  /*2270*/  IADD3 R8, P3, P4, R8, R166, R10 ;  /* 0x000000a608087210 */ /* 0x000fc60007c7e00a */
[----:B------:R-:W-:Y:S01]  /*2280*/  IMAD.MOV.U32 R11, RZ, RZ, R13 ;  /* 0x000000ffff0b7224 */ /* 0x000fe200078e000d */
[----:B------:R-:W-:Y:S02]  /*2290*/  IADD3.X R9, R9, R167, R12, P3, P4 ;  /* 0x000000a709097210 */ /* 0x000fe40001fe840c */
[C---:B------:R-:W-:Y:S01]  /*22a0*/  ISETP.LT.OR P3, PT, R0.reuse, 0x2, !P1 ;  /* 0x000000020000780c */ /* 0x040fe20004f61670 */
[----:B------:R-:W-:Y:S01]  /*22b0*/  IMAD R10, R11, R152, RZ ;  /* 0x000000980b0a7224 */ /* 0x000fe200078e02ff */
[----:B------:R-:W-:-:S03]  /*22c0*/  ISETP.LT.OR P4, PT, R0, 0x1, !P0 ;  /* 0x000000010000780c */ /* 0x000fc60004781670 */
[----:B------:R-:W-:-:S05]  /*22d0*/  @!P2 IMAD R11, R24, R153, R10 ;  /* 0x00000099180ba224 */ /* 0x000fca00078e020a */
[----:B------:R1:W-:Y:S03]  /*22e0*/  @!P2 STG.E.U8 desc[UR36][R4.64], R11 ;  /* 0x0000000b0400a986 */ /* 0x0003e6000c101124 */
[----:B------:R-:W-:Y:S05]  /*22f0*/  @P3 BRA `(.L_x_41) ;  /* 0x00000000000c3947 */ /* 0x000fea0003800000 */
[----:B------:R-:W1:Y:S02]  /*2300*/  LDG.E.U8 R164, desc[UR36][R2.64+0x1] ;  /* 0x0000012402a47981 */ /* 0x000e64000c1e1100 */
[----:B-1----:R-:W-:-:S05]  /*2310*/  PRMT R11, R164, 0x8880, RZ ;  /* 0x00008880a40b7816 */ /* 0x002fca00000000ff */
[----:B------:R-:W-:-:S07]  /*2320*/  IMAD R10, R11, R152, RZ ;  /* 0x000000980b0a7224 */ /* 0x000fce00078e02ff */
.L_x_41:
[----:B------:R-:W-:Y:S05]  /*2330*/  BSYNC B1 ;  /* 0x0000000000017941 */ /* 0x000fea0003800000 */
.L_x_40:
[----:B------:R-:W-:Y:S01]  /*2340*/  @!P3 IMAD R25, R25, R153, R10 ;  /* 0x000000991919b224 */ /* 0x000fe200078e020a */
[----:B------:R-:W-:Y:S04]  /*2350*/  BSSY B1, `(.L_x_42) ;  /* 0x0000006000017945 */ /* 0x000fe80003800000 */
[----:B------:R2:W-:Y:S01]  /*2360*/  @!P3 STG.E.U8 desc[UR36][R4.64+0x1], R25 ;  /* 0x000001190400b986 */ /* 0x0005e2000c101124 */
[----:B------:R-:W-:Y:S05]  /*2370*/  @P4 BRA `(.L_x_43) ;  /* 0x00000000000c4947 */ /* 0x000fea0003800000 */
[----:B------:R-:W1:Y:S02]  /*2380*/  LDG.E.U8 R164, desc[UR36][R8.64] ;  /* 0x0000002408a47981 */ /* 0x000e64000c1e1100 */
[----:B-1----:R-:W-:-:S05]  /*2390*/  PRMT R11, R164, 0x8880, RZ ;  /* 0x00008880a40b7816 */ /* 0x002fca00000000ff */
[----:B------:R-:W-:-:S07]  /*23a0*/  IMAD R10, R11, R152, RZ ;  /* 0x000000980b0a7224 */ /* 0x000fce00078e02ff */
.L_x_43:
[----:B------:R-:W-:Y:S05]  /*23b0*/  BSYNC B1 ;  /* 0x0000000000017941 */ /* 0x000fea0003800000 */
.L_x_42:
[----:B------:R-:W-:Y:S01]  /*23c0*/  ISETP.LT.OR P2, PT, R0, 0x2, !P0 ;  /* 0x000000020000780c */ /* 0x000fe20004741670 */
[----:B-1----:R-:W-:Y:S01]  /*23d0*/  @!P4 IMAD R11, R26, R153, R10 ;  /* 0x000000991a0bc224 */ /* 0x002fe200078e020a */
[----:B------:R-:W-:Y:S01]  /*23e0*/  BSSY B1, `(.L_x_44) ;  /* 0x0000008000017945 */ /* 0x000fe20003800000 */
[----:B------:R-:W-:-:S03]  /*23f0*/  ISETP.LT.OR P3, PT, R0, 0x9, !P1 ;  /* 0x000000090000780c */ /* 0x000fc60004f61670 */
[----:B------:R1:W-:Y:S01]  /*2400*/  @!P4 STG.E.U8 desc[UR36][R6.64], R11 ;  /* 0x0000000b0600c986 */ /* 0x0003e2000c101124 */
[----:B------:R-:W-:-:S06]  /*2410*/  ISETP.LT.OR P4, PT, R0, 0xa, !P1 ;  /* 0x0000000a0000780c */ /* 0x000fcc0004f81670 */
[----:B------:R-:W-:Y:S07]  /*2420*/  @P2 BRA `(.L_x_45) ;  /* 0x00000000000c2947 */ /* 0x000fee0003800000 */
[----:B------:R-:W1:Y:S02]  /*2430*/  LDG.E.U8 R164, desc[UR36][R8.64+0x1] ;  /* 0x0000012408a47981 */ /* 0x000e64000c1e1100 */
[----:B-1----:R-:W-:-:S05]  /*2440*/  PRMT R11, R164, 0x8880, RZ ;  /* 0x00008880a40b7816 */ /* 0x002fca00000000ff */
[----:B------:R-:W-:-:S07]  /*2450*/  IMAD R10, R11, R152, RZ ;  /* 0x000000980b0a7224 */ /* 0x000fce00078e02ff */
.L_x_45:
[----:B------:R-:W-:Y:S05]  /*2460*/  BSYNC B1 ;  /* 0x0000000000017941 */ /* 0x000fea0003800000 */
.L_x_44:
[----:B------:R-:W-:Y:S01]  /*2470*/  @!P2 IMAD R27, R27, R153, R10 ;  /* 0x000000991b1ba224 */ /* 0x000fe200078e020a */
[----:B------:R-:W-:Y:S04]  /*2480*/  BSSY B1, `(.L_x_46) ;  /* 0x0000006000017945 */ /* 0x000fe80003800000 */
[----:B------:R3:W-:Y:S01]  /*2490*/  @!P2 STG.E.U8 desc[UR36][R6.64+0x1], R27 ;  /* 0x0000011b0600a986 */ /* 0x0007e2000c101124 */
[----:B------:R-:W-:Y:S05]  /*24a0*/  @P3 BRA `(.L_x_47) ;  /* 0x00000000000c3947 */ /* 0x000fea0003800000 */
[----:B------:R-:W1:Y:S02]  /*24b0*/  LDG.E.U8 R164, desc[UR36][R2.64+0x8] ;  /* 0x0000082402a47981 */ /* 0x000e64000c1e1100 */
[----:B-1----:R-:W-:-:S05]  /*24c0*/  PRMT R11, R164, 0x8880, RZ ;  /* 0x00008880a40b7816 */ /* 0x002fca00000000ff */
[----:B------:R-:W-:-:S07]  /*24d0*/  IMAD R10, R11, R152, RZ ;  /* 0x000000980b0a7224 */ /* 0x000fce00078e02ff */
.L_x_47:
[----:B------:R-:W-:Y:S05]  /*24e0*/  BSYNC B1 ;  /* 0x0000000000017941 */ /* 0x000fea0003800000 */
.L_x_46:
[----:B-1----:R-:W-:Y:S01]  /*24f0*/  @!P3 IMAD R11, R28, R153, R10 ;  /* 0x000000991c0bb224 */ /* 0x002fe200078e020a */
[----:B------:R-:W-:Y:S04]  /*2500*/  BSSY B1, `(.L_x_48) ;  /* 0x0000006000017945 */ /* 0x000fe80003800000 */
[----:B------:R1:W-:Y:S01]  /*2510*/  @!P3 STG.E.U8 desc[UR36][R4.64+0x8], R11 ;  /* 0x0000080b0400b986 */ /* 0x0003e2000c101124 */
[----:B------:R-:W-:Y:S05]  /*2520*/  @P4 BRA `(.L_x_49) ;  /* 0x00000000000c4947 */ /* 0x000fea0003800000 */
[----:B------:R-:W1:Y:S02]  /*2530*/  LDG.E.U8 R164, desc[UR36][R2.64+0x9] ;  /* 0x0000092402a47981 */ /* 0x000e64000c1e1100 */
[----:B-1----:R-:W-:-:S05]  /*2540*/  PRMT R11, R164, 0x8880, RZ ;  /* 0x00008880a40b7816 */ /* 0x002fca00000000ff */
[----:B------:R-:W-:-:S07]  /*2550*/  IMAD R10, R11, R152, RZ ;  /* 0x000000980b0a7224 */ /* 0x000fce00078e02ff */
.L_x_49:
[----:B------:R-:W-:Y:S05]  /*2560*/  BSYNC B1 ;  /* 0x0000000000017941 */ /* 0x000fea0003800000 */
.L_x_48:
[C---:B------:R-:W-:Y:S01]  /*2570*/  ISETP.LT.OR P2, PT, R0.reuse, 0x9, !P0 ;  /* 0x000000090000780c */ /* 0x040fe20004741670 */
[----:B------:R-:W-:Y:S01]  /*2580*/  @!P4 IMAD R29, R29, R153, R10 ;  /* 0x000000991d1dc224 */ /* 0x000fe200078e020a */
        /* <DEDUP_REMOVED lines=8> */
.L_x_51:
[----:B------:R-:W-:Y:S05]  /*2610*/  BSYNC B1 ;  /* 0x0000000000017941 */ /* 0x000fea0003800000 */
.L_x_50:
[----:B-1----:R-:W-:Y:S01]  /*2620*/  @!P2 IMAD R11, R30, R153, R10 ;  /* 0x000000991e0ba224 */ /* 0x002fe200078e020a */
[----:B------:R-:W-:Y:S04]  /*2630*/  BSSY B1, `(.L_x_52) ;  /* 0x0000006000017945 */ /* 0x000fe80003800000 */
[----:B------:R1:W-:Y:S01]  /*2640*/  @!P2 STG.E.U8 desc[UR36][R6.64+0x8], R11 ;  /* 0x0000080b0600a986 */ /* 0x0003e2000c101124 */
[----:B------:R-:W-:Y:S05]  /*2650*/  @P3 BRA `(.L_x_53) ;  /* 0x00000000000c3947 */ /* 0x000fea0003800000 */
[----:B------:R-:W1:Y:S02]  /*2660*/  LDG.E.U8 R164, desc[UR36][R8.64+0x9] ;  /* 0x0000092408a47981 */ /* 0x000e64000c1e1100 */
[----:B-1----:R-:W-:-:S05]  /*2670*/  PRMT R11, R164, 0x8880, RZ ;  /* 0x00008880a40b7816 */ /* 0x002fca00000000ff */
[----:B------:R-:W-:-:S07]  /*2680*/  IMAD R10, R11, R152, RZ ;  /* 0x000000980b0a7224 */ /* 0x000fce00078e02ff */
.L_x_53:
[----:B------:R-:W-:Y:S05]  /*2690*/  BSYNC B1 ;  /* 0x0000000000017941 */ /* 0x000fea0003800000 */
.L_x_52:
[----:B------:R-:W-:Y:S01]  /*26a0*/  @!P3 IMAD R31, R31, R153, R10 ;  /* 0x000000991f1fb224 */ /* 0x000fe200078e020a */
[----:B------:R-:W-:Y:S04]  /*26b0*/  BSSY B1, `(.L_x_54) ;  /* 0x0000006000017945 */ /* 0x000fe80003800000 */
[----:B------:R0:W-:Y:S01]  /*26c0*/  @!P3 STG.E.U8 desc[UR36][R6.64+0x9], R31 ;  /* 0x0000091f0600b986 */ /* 0x0001e2000c101124 */
[----:B------:R-:W-:Y:S05]  /*26d0*/  @P4 BRA `(.L_x_55) ;  /* 0x00000000000c4947 */ /* 0x000fea0003800000 */
[----:B------:R-:W1:Y:S02]  /*26e0*/  LDG.E.U8 R164, desc[UR36][R2.64+0x10] ;  /* 0x0000102402a47981 */ /* 0x000e64000c1e1100 */
[----:B-1----:R-:W-:-:S05]  /*26f0*/  PRMT R11, R164, 0x8880, RZ ;  /* 0x00008880a40b7816 */ /* 0x002fca00000000ff */
[----:B------:R-:W-:-:S07]  /*2700*/  IMAD R10, R11, R152, RZ ;  /* 0x000000980b0a7224 */ /* 0x000fce00078e02ff */
.L_x_55:
[----:B------:R-:W-:Y:S05]  /*2710*/  BSYNC B1 ;  /* 0x0000000000017941 */ /* 0x000fea0003800000 */
.L_x_54:
        /* <DEDUP_REMOVED lines=10> */
.L_x_57:
[----:B------:R-:W-:Y:S05]  /*27c0*/  BSYNC B1 ;  /* 0x0000000000017941 */ /* 0x000fea0003800000 */
.L_x_56:
[----:B------:R-:W-:Y:S01]  /*27d0*/  @!P2 IMAD R33, R33, R153, R10 ;  /* 0x000000992121a224 */ /* 0x000fe200078e020a */
[----:B------:R-:W-:Y:S04]  /*27e0*/  BSSY B1, `(.L_x_58) ;  /* 0x0000006000017945 */ /* 0x000fe80003800000 */
[----:B------:R0:W-:Y:S01]  /*27f0*/  @!P2 STG.E.U8 desc[UR36][R4.64+0x11], R33 ;  /* 0x000011210400a986 */ /* 0x0001e2000c101124 */
[----:B------:R-:W-:Y:S05]  /*2800*/  @P3 BRA `(.L_x_59) ;  /* 0x00000000000c3947 */ /* 0x000fea0003800000 */
[----:B------:R-:W1:Y:S02]  /*2810*/  LDG.E.U8 R164, desc[UR36][R8.64+0x10] ;  /* 0x0000102408a47981 */ /* 0x000e64000c1e1100 */
[----:B-1----:R-:W-:-:S05]  /*2820*/  PRMT R11, R164, 0x8880, RZ ;  /* 0x00008880a40b7816 */ /* 0x002fca00000000ff */
[----:B------:R-:W-:-:S07]  /*2830*/  IMAD R10, R11, R152, RZ ;  /* 0x000000980b0a7224 */ /* 0x000fce00078e02ff */
.L_x_59:
[----:B------:R-:W-:Y:S05]  /*2840*/  BSYNC B1 ;  /* 0x0000000000017941 */ /* 0x000fea0003800000 */
.L_x_58:
[----:B-1----:R-:W-:Y:S01]  /*2850*/  @!P3 IMAD R11, R34, R153, R10 ;  /* 0x00000099220bb224 */ /* 0x002fe200078e020a */
[----:B------:R-:W-:Y:S04]  /*2860*/  BSSY B1, `(.L_x_60) ;  /* 0x0000006000017945 */ /* 0x000fe80003800000 */
[----:B------:R1:W-:Y:S01]  /*2870*/  @!P3 STG.E.U8 desc[UR36][R6.64+0x10], R11 ;  /* 0x0000100b0600b986 */ /* 0x0003e2000c101124 */
[----:B------:R-:W-:Y:S05]  /*2880*/  @P4 BRA `(.L_x_61) ;  /* 0x00000000000c4947 */ /* 0x000fea0003800000 */
[----:B------:R-:W1:Y:S02]  /*2890*/  LDG.E.U8 R164, desc[UR36][R8.64+0x11] ;  /* 0x0000112408a47981 */ /* 0x000e64000c1e1100 */
[----:B-1----:R-:W-:-:S05]  /*28a0*/  PRMT R11, R164, 0x8880, RZ ;  /* 0x00008880a40b7816 */ /* 0x002fca00000000ff */
[----:B------:R-:W-:-:S07]  /*28b0*/  IMAD R10, R11, R152, RZ ;  /* 0x000000980b0a7224 */ /* 0x000fce00078e02ff */
.L_x_61:
[----:B------:R-:W-:Y:S05]  /*28c0*/  BSYNC B1 ;  /* 0x0000000000017941 */ /* 0x000fea0003800000 */
.L_x_60:
        /* <DEDUP_REMOVED lines=10> */
.L_x_63:
[----:B------:R-:W-:Y:S05]  /*2970*/  BSYNC B1 ;  /* 0x0000000000017941 */ /* 0x000fea0003800000 */
.L_x_62:
[----:B-1----:R-:W-:Y:S01]  /*2980*/  @!P2 IMAD R11, R36, R153, R10 ;  /* 0x00000099240ba224 */ /* 0x002fe200078e020a */
[----:B------:R-:W-:Y:S04]  /*2990*/  BSSY B1, `(.L_x_64) ;  /* 0x0000006000017945 */ /* 0x000fe80003800000 */
[----:B------:R1:W-:Y:S01]  /*29a0*/  @!P2 STG.E.U8 desc[UR36][R4.64+0x18], R11 ;  /* 0x0000180b0400a986 */ /* 0x0003e2000c101124 */
[----:B------:R-:W-:Y:S05]  /*29b0*/  @P3 BRA `(.L_x_65) ;  /* 0x00000000000c3947 */ /* 0x000fea0003800000 */
[----:B------:R-:W1:Y:S02]  /*29c0*/  LDG.E.U8 R164, desc[UR36][R2.64+0x19] ;  /* 0x0000192402a47981 */ /* 0x000e64000c1e1100 */
[----:B-1----:R-:W-:-:S05]  /*29d0*/  PRMT R11, R164, 0x8880, RZ ;  /* 0x00008880a40b7816 */ /* 0x002fca00000000ff */
[----:B------:R-:W-:-:S07]  /*29e0*/  IMAD R10, R11, R152, RZ ;  /* 0x000000980b0a7224 */ /* 0x000fce00078e02ff */
.L_x_65:
[----:B------:R-:W-:Y:S05]  /*29f0*/  BSYNC B1 ;  /* 0x0000000000017941 */ /* 0x000fea0003800000 */
.L_x_64:
[----:B------:R-:W-:Y:S01]  /*2a00*/  @!P3 IMAD R37, R37, R153, R10 ;  /* 0x000000992525b224 */ /* 0x000fe200078e020a */
[----:B------:R-:W-:Y:S04]  /*2a10*/  BSSY B1, `(.L_x_66) ;  /* 0x0000006000017945 */ /* 0x000fe80003800000 */
[----:B------:R0:W-:Y:S01]  /*2a20*/  @!P3 STG.E.U8 desc[UR36][R4.64+0x19], R37 ;  /* 0x000019250400b986 */ /* 0x0001e2000c101124 */
[----:B------:R-:W-:Y:S05]  /*2a30*/  @P4 BRA `(.L_x_67) ;  /* 0x00000000000c4947 */ /* 0x000fea0003800000 */
[----:B------:R-:W1:Y:S02]  /*2a40*/  LDG.E.U8 R164, desc[UR36][R8.64+0x18] ;  /* 0x0000182408a47981 */ /* 0x000e64000c1e1100 */
[----:B-1----:R-:W-:-:S05]  /*2a50*/  PRMT R11, R164, 0x8880, RZ ;  /* 0x00008880a40b7816 */ /* 0x002fca00000000ff */
[----:B------:R-:W-:-:S07]  /*2a60*/  IMAD R10, R11, R152, RZ ;  /* 0x000000980b0a7224 */ /* 0x000fce00078e02ff */
.L_x_67:
[----:B------:R-:W-:Y:S05]  /*2a70*/  BSYNC B1 ;  /* 0x0000000000017941 */ /* 0x000fea0003800000 */
.L_x_66:
        /* <DEDUP_REMOVED lines=10> */
.L_x_69:
[----:B------:R-:W-:Y:S05]  /*2b20*/  BSYNC B1 ;  /* 0x0000000000017941 */ /* 0x000fea0003800000 */
.L_x_68:
[----:B------:R-:W-:Y:S01]  /*2b30*/  @!P2 IMAD R39, R39, R153, R10 ;  /* 0x000000992727a224 */ /* 0x000fe200078e020a */
[----:B------:R-:W-:Y:S04]  /*2b40*/  BSSY B1, `(.L_x_70) ;  /* 0x0000006000017945 */ /* 0x000fe80003800000 */
[----:B------:R0:W-:Y:S01]  /*2b50*/  @!P2 STG.E.U8 desc[UR36][R6.64+0x19], R39 ;  /* 0x000019270600a986 */ /* 0x0001e2000c101124 */
[----:B------:R-:W-:Y:S05]  /*2b60*/  @P3 BRA `(.L_x_71) ;  /* 0x00000000000c3947 */ /* 0x000fea0003800000 */
[----:B------:R-:W1:Y:S02]  /*2b70*/  LDG.E.U8 R164, desc[UR36][R2.64+0x20] ;  /* 0x0000202402a47981 */ /* 0x000e64000c1e1100 */
[----:B-1----:R-:W-:-:S05]  /*2b80*/  PRMT R11, R164, 0x8880, RZ ;  /* 0x00008880a40b7816 */ /* 0x002fca00000000ff */
[----:B------:R-:W-:-:S07]  /*2b90*/  IMAD R10, R11, R152, RZ ;  /* 0x000000980b0a7224 */ /* 0x000fce00078e02ff */
.L_x_71:
[----:B------:R-:W-:Y:S05]  /*2ba0*/  BSYNC B1 ;  /* 0x0000000000017941 */ /* 0x000fea0003800000 */
.L_x_70:
[----:B-1----:R-:W-:Y:S01]  /*2bb0*/  @!P3 IMAD R11, R40, R153, R10 ;  /* 0x00000099280bb224 */ /* 0x002fe200078e020a */
[----:B------:R-:W-:Y:S04]  /*2bc0*/  BSSY B1, `(.L_x_72) ;  /* 0x0000006000017945 */ /* 0x000fe80003800000 */
[----:B------:R1:W-:Y:S01]  /*2bd0*/  @!P3 STG.E.U8 desc[UR36][R4.64+0x20], R11 ;  /* 0x0000200b0400b986 */ /* 0x0003e2000c101124 */
[----:B------:R-:W-:Y:S05]  /*2be0*/  @P4 BRA `(.L_x_73) ;  /* 0x00000000000c4947 */ /* 0x000fea0003800000 */
[----:B------:R-:W1:Y:S02]  /*2bf0*/  LDG.E.U8 R164, desc[UR36][R2.64+0x21] ;  /* 0x0000212402a47981 */ /* 0x000e64000c1e1100 */
[----:B-1----:R-:W-:-:S05]  /*2c00*/  PRMT R11, R164, 0x8880, RZ ;  /* 0x00008880a40b7816 */ /* 0x002fca00000000ff */
[----:B------:R-:W-:-:S07]  /*2c10*/  IMAD R10, R11, R152, RZ ;  /* 0x000000980b0a7224 */ /* 0x000fce00078e02ff */
.L_x_73:
[----:B------:R-:W-:Y:S05]  /*2c20*/  BSYNC B1 ;  /* 0x0000000000017941 */ /* 0x000fea0003800000 */
.L_x_72:
        /* <DEDUP_REMOVED lines=10> */
.L_x_75:
[----:B------:R-:W-:Y:S05]  /*2cd0*/  BSYNC B1 ;  /* 0x0000000000017941 */ /* 0x000fea0003800000 */
.L_x_74:
[----:B-1----:R-:W-:Y:S01]  /*2ce0*/  @!P2 IMAD R11, R42, R153, R10 ;  /* 0x000000992a0ba224 */ /* 0x002fe200078e020a */
[----:B------:R-:W-:Y:S04]  /*2cf0*/  BSSY B1, `(.L_x_76) ;  /* 0x0000006000017945 */ /* 0x000fe80003800000 */
[----:B------:R1:W-:Y:S01]  /*2d00*/  @!P2 STG.E.U8 desc[UR36][R6.64+0x20], R11 ;  /* 0x0000200b0600a986 */ /* 0x0003e2000c101124 */
[----:B------:R-:W-:Y:S05]  /*2d10*/  @P3 BRA `(.L_x_77) ;  /* 0x00000000000c3947 */ /* 0x000fea0003800000 */
[----:B------:R-:W1:Y:S02]  /*2d20*/  LDG.E.U8 R164, desc[UR36][R8.64+0x21] ;  /* 0x0000212408a47981 */ /* 0x000e64000c1e1100 */
[----:B-1----:R-:W-:-:S05]  /*2d30*/  PRMT R11, R164, 0x8880, RZ ;  /* 0x00008880a40b7816 */ /* 0x002fca00000000ff */
[----:B------:R-:W-:-:S07]  /*2d40*/  IMAD R10, R11, R152, RZ ;  /* 0x000000980b0a7224 */ /* 0x000fce00078e02ff */
.L_x_77:
[----:B------:R-:W-:Y:S05]  /*2d50*/  BSYNC B1 ;  /* 0x0000000000017941 */ /* 0x000fea0003800000 */
.L_x_76:
[----:B------:R-:W-:Y:S01]  /*2d60*/  @!P3 IMAD R43, R43, R153, R10 ;  /* 0x000000992b2bb224 */ /* 0x000fe200078e020a */
[----:B------:R-:W-:Y:S04]  /*2d70*/  BSSY B1, `(.L_x_78) ;  /* 0x0000006000017945 */ /* 0x000fe80003800000 */
[----:B------:R0:W-:Y:S01]  /*2d80*/  @!P3 STG.E.U8 desc[UR36][R6.64+0x21], R43 ;  /* 0x0000212b0600b986 */ /* 0x0001e2000c101124 */
[----:B------:R-:W-:Y:S05]  /*2d90*/  @P4 BRA `(.L_x_79) ;  /* 0x00000000000c4947 */ /* 0x000fea0003800000 */
[----:B------:R-:W1:Y:S02]  /*2da0*/  LDG.E.U8 R164, desc[UR36][R2.64+0x28] ;  /* 0x0000282402a47981 */ /* 0x000e64000c1e1100 */
[----:B-1----:R-:W-:-:S05]  /*2db0*/  PRMT R11, R164, 0x8880, RZ ;  /* 0x00008880a40b7816 */ /* 0x002fca00000000ff */
[----:B------:R-:W-:-:S07]  /*2dc0*/  IMAD R10, R11, R152, RZ ;  /* 0x000000980b0a7224 */ /* 0x000fce00078e02ff */
.L_x_79:
[----:B------:R-:W-:Y:S05]  /*2dd0*/  BSYNC B1 ;  /* 0x0000000000017941 */ /* 0x000fea0003800000 */
.L_x_78:
        /* <DEDUP_REMOVED lines=10> */
.L_x_81:
[----:B------:R-:W-:Y:S05]  /*2e80*/  BSYNC B1 ;  /* 0x0000000000017941 */ /* 0x000fea0003800000 */
.L_x_80:
[----:B------:R-:W-:Y:S01]  /*2e90*/  @!P2 IMAD R45, R45, R153, R10 ;  /* 0x000000992d2da224 */ /* 0x000fe200078e020a */
[----:B------:R-:W-:Y:S04]  /*2ea0*/  BSSY B1, `(.L_x_82) ;  /* 0x0000006000017945 */ /* 0x000fe80003800000 */
[----:B------:R0:W-:Y:S01]  /*2eb0*/  @!P2 STG.E.U8 desc[UR36][R4.64+0x29], R45 ;  /* 0x0000292d0400a986 */ /* 0x0001e2000c101124 */
[----:B------:R-:W-:Y:S05]  /*2ec0*/  @P3 BRA `(.L_x_83) ;  /* 0x00000000000c3947 */ /* 0x000fea0003800000 */
[----:B------:R-:W1:Y:S02]  /*2ed0*/  LDG.E.U8 R164, desc[UR36][R8.64+0x28] ;  /* 0x0000282408a47981 */ /* 0x000e64000c1e1100 */
[----:B-1----:R-:W-:-:S05]  /*2ee0*/  PRMT R11, R164, 0x8880, RZ ;  /* 0x00008880a40b7816 */ /* 0x002fca00000000ff */
[----:B------:R-:W-:-:S07]  /*2ef0*/  IMAD R10, R11, R152, RZ ;  /* 0x000000980b0a7224 */ /* 0x000fce00078e02ff */
.L_x_83:
[----:B------:R-:W-:Y:S05]  /*2f00*/  BSYNC B1 ;  /* 0x0000000000017941 */ /* 0x000fea0003800000 */
.L_x_82:
[----:B-1----:R-:W-:Y:S01]  /*2f10*/  @!P3 IMAD R11, R46, R153, R10 ;  /* 0x000000992e0bb224 */ /* 0x002fe200078e020a */
[----:B------:R-:W-:Y:S04]  /*2f20*/  BSSY B1, `(.L_x_84) ;  /* 0x0000006000017945 */ /* 0x000fe80003800000 */
[----:B------:R1:W-:Y:S01]  /*2f30*/  @!P3 STG.E.U8 desc[UR36][R6.64+0x28], R11 ;  /* 0x0000280b0600b986 */ /* 0x0003e2000c101124 */
[----:B------:R-:W-:Y:S05]  /*2f40*/  @P4 BRA `(.L_x_85) ;  /* 0x00000000000c4947 */ /* 0x000fea0003800000 */
[----:B------:R-:W1:Y:S02]  /*2f50*/  LDG.E.U8 R164, desc[UR36][R8.64+0x29] ;  /* 0x0000292408a47981 */ /* 0x000e64000c1e1100 */
[----:B-1----:R-:W-:-:S05]  /*2f60*/  PRMT R11, R164, 0x8880, RZ ;  /* 0x00008880a40b7816 */ /* 0x002fca00000000ff */
[----:B------:R-:W-:-:S07]  /*2f70*/  IMAD R10, R11, R152, RZ ;  /* 0x000000980b0a7224 */ /* 0x000fce00078e02ff */
.L_x_85:
[----:B------:R-:W-:Y:S05]  /*2f80*/  BSYNC B1 ;  /* 0x0000000000017941 */ /* 0x000fea0003800000 */
.L_x_84:
        /* <DEDUP_REMOVED lines=10> */
.L_x_87:
[----:B------:R-:W-:Y:S05]  /*3030*/  BSYNC B1 ;  /* 0x0000000000017941 */ /* 0x000fea0003800000 */
.L_x_86:
[----:B-1----:R-:W-:Y:S01]  /*3040*/  @!P2 IMAD R11, R48, R153, R10 ;  /* 0x00000099300ba224 */ /* 0x002fe200078e020a */
[----:B------:R-:W-:Y:S04]  /*3050*/  BSSY B1, `(.L_x_88) ;  /* 0x0000006000017945 */ /* 0x000fe80003800000 */
[----:B------:R1:W-:Y:S01]  /*3060*/  @!P2 STG.E.U8 desc[UR36][R4.64+0x30], R11 ;  /* 0x0000300b0400a986 */ /* 0x0003e2000c101124 */
[----:B------:R-:W-:Y:S05]  /*3070*/  @P3 BRA `(.L_x_89) ;  /* 0x00000000000c3947 */ /* 0x000fea0003800000 */
[----:B------:R-:W1:Y:S02]  /*3080*/  LDG.E.U8 R164, desc[UR36][R2.64+0x31] ;  /* 0x0000312402a47981 */ /* 0x000e64000c1e1100 */
[----:B-1----:R-:W-:-:S05]  /*3090*/  PRMT R11, R164, 0x8880, RZ ;  /* 0x00008880a40b7816 */ /* 0x002fca00000000ff */
[----:B------:R-:W-:-:S07]  /*30a0*/  IMAD R10, R11, R152, RZ ;  /* 0x000000980b0a7224 */ /* 0x000fce00078e02ff */
.L_x_89:
[----:B------:R-:W-:Y:S05]  /*30b0*/  BSYNC B1 ;  /* 0x0000000000017941 */ /* 0x000fea0003800000 */
.L_x_88:
[----:B------:R-:W-:Y:S01]  /*30c0*/  @!P3 IMAD R49, R49, R153, R10 ;  /* 0x000000993131b224 */ /* 0x000fe200078e020a */
[----:B------:R-:W-:Y:S04]  /*30d0*/  BSSY B1, `(.L_x_90) ;  /* 0x0000006000017945 */ /* 0x000fe80003800000 */
[----:B------:R0:W-:Y:S01]  /*30e0*/  @!P3 STG.E.U8 desc[UR36][R4.64+0x31], R49 ;  /* 0x000031310400b986 */ /* 0x0001e2000c101124 */
[----:B------:R-:W-:Y:S05]  /*30f0*/  @P4 BRA `(.L_x_91) ;  /* 0x00000000000c4947 */ /* 0x000fea0003800000 */
[----:B------:R-:W1:Y:S02]  /*3100*/  LDG.E.U8 R164, desc[UR36][R8.64+0x30] ;  /* 0x0000302408a47981 */ /* 0x000e64000c1e1100 */
[----:B-1----:R-:W-:-:S05]  /*3110*/  PRMT R11, R164, 0x8880, RZ ;  /* 0x00008880a40b7816 */ /* 0x002fca00000000ff */
[----:B------:R-:W-:-:S07]  /*3120*/  IMAD R10, R11, R152, RZ ;  /* 0x000000980b0a7224 */ /* 0x000fce00078e02ff */
.L_x_91:
[----:B------:R-:W-:Y:S05]  /*3130*/  BSYNC B1 ;  /* 0x0000000000017941 */ /* 0x000fea0003800000 */
.L_x_90:
        /* <DEDUP_REMOVED lines=10> */
.L_x_93:
[----:B------:R-:W-:Y:S05]  /*31e0*/  BSYNC B1 ;  /* 0x0000000000017941 */ /* 0x000fea0003800000 */
.L_x_92:
[----:B------:R-:W-:Y:S01]  /*31f0*/  @!P2 IMAD R51, R51, R153, R10 ;  /* 0x000000993333a224 */ /* 0x000fe200078e020a */
[----:B------:R-:W-:Y:S04]  /*3200*/  BSSY B1, `(.L_x_94) ;  /* 0x0000006000017945 */ /* 0x000fe80003800000 */
[----:B------:R0:W-:Y:S01]  /*3210*/  @!P2 STG.E.U8 desc[UR36][R6.64+0x31], R51 ;  /* 0x000031330600a986 */ /* 0x0001e2000c101124 */
[----:B------:R-:W-:Y:S05]  /*3220*/  @P3 BRA `(.L_x_95) ;  /* 0x00000000000c3947 */ /* 0x000fea0003800000 */
[----:B------:R-:W1:Y:S02]  /*3230*/  LDG.E.U8 R164, desc[UR36][R2.64+0x38] ;  /* 0x0000382402a47981 */ /* 0x000e64000c1e1100 */
[----:B-1----:R-:W-:-:S05]  /*3240*/  PRMT R11, R164, 0x8880, RZ ;  /* 0x00008880a40b7816 */ /* 0x002fca00000000ff */
[----:B------:R-:W-:-:S07]  /*3250*/  IMAD R10, R11, R152, RZ ;  /* 0x000000980b0a7224 */ /* 0x000fce00078e02ff */
.L_x_95:
[----:B------:R-:W-:Y:S05]  /*3260*/  BSYNC B1 ;  /* 0x0000000000017941 */ /* 0x000fea0003800000 */
.L_x_94:
[----:B-1----:R-:W-:Y:S01]  /*3270*/  @!P3 IMAD R11, R52, R153, R10 ;  /* 0x00000099340bb224 */ /* 0x002fe200078e020a */
[----:B------:R-:W-:Y:S04]  /*3280*/  BSSY B1, `(.L_x_96) ;  /* 0x0000006000017945 */ /* 0x000fe80003800000 */
[----:B------:R1:W-:Y:S01]  /*3290*/  @!P3 STG.E.U8 desc[UR36][R4.64+0x38], R11 ;  /* 0x0000380b0400b986 */ /* 0x0003e2000c101124 */
[----:B------:R-:W-:Y:S05]  /*32a0*/  @P4 BRA `(.L_x_97) ;  /* 0x00000000000c4947 */ /* 0x000fea0003800000 */
[----:B------:R-:W1:Y:S02]  /*32b0*/  LDG.E.U8 R164, desc[UR36][R2.64+0x39] ;  /* 0x0000392402a47981 */ /* 0x000e64000c1e1100 */
[----:B-1----:R-:W-:-:S05]  /*32c0*/  PRMT R11, R164, 0x8880, RZ ;  /* 0x00008880a40b7816 */ /* 0x002fca00000000ff */
[----:B------:R-:W-:-:S07]  /*32d0*/  IMAD R10, R11, R152, RZ ;  /* 0x000000980b0a7224 */ /* 0x000fce00078e02ff */
.L_x_97:
[----:B------:R-:W-:Y:S05]  /*32e0*/  BSYNC B1 ;  /* 0x0000000000017941 */ /* 0x000fea0003800000 */
.L_x_96:
        /* <DEDUP_REMOVED lines=10> */
.L_x_99:
[----:B------:R-:W-:Y:S05]  /*3390*/  BSYNC B1 ;  /* 0x0000000000017941 */ /* 0x000fea0003800000 */
.L_x_98:
[----:B-1----:R-:W-:Y:S01]  /*33a0*/  @!P2 IMAD R11, R54, R153, R10 ;  /* 0x00000099360ba224 */ /* 0x002fe200078e020a */
[----:B------:R-:W-:Y:S04]  /*33b0*/  BSSY B1, `(.L_x_100) ;  /* 0x0000006000017945 */ /* 0x000fe80003800000 */
[----:B------:R1:W-:Y:S01]  /*33c0*/  @!P2 STG.E.U8 desc[UR36][R6.64+0x38], R11 ;  /* 0x0000380b0600a986 */ /* 0x0003e2000c101124 */
[----:B------:R-:W-:Y:S05]  /*33d0*/  @P3 BRA `(.L_x_101) ;  /* 0x00000000000c3947 */ /* 0x000fea0003800000 */
[----:B------:R-:W1:Y:S02]  /*33e0*/  LDG.E.U8 R164, desc[UR36][R8.64+0x39] ;  /* 0x0000392408a47981 */ /* 0x000e64000c1e1100 */
[----:B-1----:R-:W-:-:S05]  /*33f0*/  PRMT R11, R164, 0x8880, RZ ;  /* 0x00008880a40b7816 */ /* 0x002fca00000000ff */
[----:B------:R-:W-:-:S07]  /*3400*/  IMAD R10, R11, R152, RZ ;  /* 0x000000980b0a7224 */ /* 0x000fce00078e02ff */
.L_x_101:
[----:B------:R-:W-:Y:S05]  /*3410*/  BSYNC B1 ;  /* 0x0000000000017941 */ /* 0x000fea0003800000 */
.L_x_100:
[----:B------:R-:W-:Y:S01]  /*3420*/  @!P3 IMAD R55, R55, R153, R10 ;  /* 0x000000993737b224 */ /* 0x000fe200078e020a */
[----:B------:R-:W-:Y:S04]  /*3430*/  BSSY B1, `(.L_x_102) ;  /* 0x0000006000017945 */ /* 0x000fe80003800000 */
[----:B------:R0:W-:Y:S01]  /*3440*/  @!P3 STG.E.U8 desc[UR36][R6.64+0x39], R55 ;  /* 0x000039370600b986 */ /* 0x0001e2000c101124 */
[----:B------:R-:W-:Y:S05]  /*3450*/  @P4 BRA `(.L_x_103) ;  /* 0x00000000000c4947 */ /* 0x000fea0003800000 */
[----:B------:R-:W1:Y:S02]  /*3460*/  LDG.E.U8 R164, desc[UR36][R2.64+0x40] ;  /* 0x0000402402a47981 */ /* 0x000e64000c1e1100 */
[----:B-1----:R-:W-:-:S05]  /*3470*/  PRMT R11, R164, 0x8880, RZ ;  /* 0x00008880a40b7816 */ /* 0x002fca00000000ff */
[----:B------:R-:W-:-:S07]  /*3480*/  IMAD R10, R11, R152, RZ ;  /* 0x000000980b0a7224 */ /* 0x000fce00078e02ff */
.L_x_103:
[----:B------:R-:W-:Y:S05]  /*3490*/  BSYNC B1 ;  /* 0x0000000000017941 */ /* 0x000fea0003800000 */
.L_x_102:
        /* <DEDUP_REMOVED lines=10> */
.L_x_105:
[----:B------:R-:W-:Y:S05]  /*3540*/  BSYNC B1 ;  /* 0x0000000000017941 */ /* 0x000fea0003800000 */
.L_x_104:
[----:B------:R-:W-:Y:S01]  /*3550*/  @!P2 IMAD R57, R57, R153, R10 ;  /* 0x000000993939a224 */ /* 0x000fe200078e020a */
[----:B------:R-:W-:Y:S04]  /*3560*/  BSSY B1, `(.L_x_106) ;  /* 0x0000006000017945 */ /* 0x000fe80003800000 */
[----:B------:R0:W-:Y:S01]  /*3570*/  @!P2 STG.E.U8 desc[UR36][R4.64+0x41], R57 ;  /* 0x000041390400a986 */ /* 0x0001e2000c101124 */
[----:B------:R-:W-:Y:S05]  /*3580*/  @P3 BRA `(.L_x_107) ;  /* 0x00000000000c3947 */ /* 0x000fea0003800000 */
[----:B------:R-:W1:Y:S02]  /*3590*/  LDG.E.U8 R164, desc[UR36][R8.64+0x40] ;  /* 0x0000402408a47981 */ /* 0x000e64000c1e1100 */
[----:B-1----:R-:W-:-:S05]  /*35a0*/  PRMT R11, R164, 0x8880, RZ ;  /* 0x00008880a40b7816 */ /* 0x002fca00000000ff */
[----:B------:R-:W-:-:S07]  /*35b0*/  IMAD R10, R11, R152, RZ ;  /* 0x000000980b0a7224 */ /* 0x000fce00078e02ff */
.L_x_107:
[----:B------:R-:W-:Y:S05]  /*35c0*/  BSYNC B1 ;  /* 0x0000000000017941 */ /* 0x000fea0003800000 */
.L_x_106:
[----:B-1----:R-:W-:Y:S01]  /*35d0*/  @!P3 IMAD R11, R58, R153, R10 ;  /* 0x000000993a0bb224 */ /* 0x002fe200078e020a */
[----:B------:R-:W-:Y:S04]  /*35e0*/  BSSY B1, `(.L_x_108) ;  /* 0x0000006000017945 */ /* 0x000fe80003800000 */
[----:B------:R1:W-:Y:S01]  /*35f0*/  @!P3 STG.E.U8 desc[UR36][R6.64+0x40], R11 ;  /* 0x0000400b0600b986 */ /* 0x0003e2000c101124 */
[----:B------:R-:W-:Y:S05]  /*3600*/  @P4 BRA `(.L_x_109) ;  /* 0x00000000000c4947 */ /* 0x000fea0003800000 */
[----:B------:R-:W1:Y:S02]  /*3610*/  LDG.E.U8 R164, desc[UR36][R8.64+0x41] ;  /* 0x0000412408a47981 */ /* 0x000e64000c1e1100 */
[----:B-1----:R-:W-:-:S05]  /*3620*/  PRMT R11, R164, 0x8880, RZ ;  /* 0x00008880a40b7816 */ /* 0x002fca00000000ff */
[----:B------:R-:W-:-:S07]  /*3630*/  IMAD R10, R11, R152, RZ ;  /* 0x000000980b0a7224 */ /* 0x000fce00078e02ff */
.L_x_109:
[----:B------:R-:W-:Y:S05]  /*3640*/  BSYNC B1 ;  /* 0x0000000000017941 */ /* 0x000fea0003800000 */
.L_x_108:
        /* <DEDUP_REMOVED lines=10> */
.L_x_111:
[----:B------:R-:W-:Y:S05]  /*36f0*/  BSYNC B1 ;  /* 0x0000000000017941 */ /* 0x000fea0003800000 */
.L_x_110:
[----:B-1----:R-:W-:Y:S01]  /*3700*/  @!P2 IMAD R11, R60, R153, R10 ;  /* 0x000000993c0ba224 */ /* 0x002fe200078e020a */
[----:B------:R-:W-:Y:S04]  /*3710*/  BSSY B1, `(.L_x_112) ;  /* 0x0000006000017945 */ /* 0x000fe80003800000 */
[----:B------:R1:W-:Y:S01]  /*3720*/  @!P2 STG.E.U8 desc[UR36][R4.64+0x48], R11 ;  /* 0x0000480b0400a986 */ /* 0x0003e2000c101124 */
[----:B------:R-:W-:Y:S05]  /*3730*/  @P3 BRA `(.L_x_113) ;  /* 0x00000000000c3947 */ /* 0x000fea0003800000 */
[----:B------:R-:W1:Y:S02]  /*3740*/  LDG.E.U8 R164, desc[UR36][R2.64+0x49] ;  /* 0x0000492402a47981 */ /* 0x000e64000c1e1100 */
[----:B-1----:R-:W-:-:S05]  /*3750*/  PRMT R11, R164, 0x8880, RZ ;  /* 0x00008880a40b7816 */ /* 0x002fca00000000ff */
[----:B------:R-:W-:-:S07]  /*3760*/  IMAD R10, R11, R152, RZ ;  /* 0x000000980b0a7224 */ /* 0x000fce00078e02ff */
.L_x_113:
[----:B------:R-:W-:Y:S05]  /*3770*/  BSYNC B1 ;  /* 0x0000000000017941 */ /* 0x000fea0003800000 */
.L_x_112:
[----:B------:R-:W-:Y:S01]  /*3780*/  @!P3 IMAD R61, R61, R153, R10 ;  /* 0x000000993d3db224 */ /* 0x000fe200078e020a */
[----:B------:R-:W-:Y:S04]  /*3790*/  BSSY B1, `(.L_x_114) ;  /* 0x0000006000017945 */ /* 0x000fe80003800000 */
[----:B------:R0:W-:Y:S01]  /*37a0*/  @!P3 STG.E.U8 desc[UR36][R4.64+0x49], R61 ;  /* 0x0000493d0400b986 */ /* 0x0001e2000c101124 */
[----:B------:R-:W-:Y:S05]  /*37b0*/  @P4 BRA `(.L_x_115) ;  /* 0x00000000000c4947 */ /* 0x000fea0003800000 */
[----:B------:R-:W1:Y:S02]  /*37c0*/  LDG.E.U8 R164, desc[UR36][R8.64+0x48] ;  /* 0x0000482408a47981 */ /* 0x000e64000c1e1100 */
[----:B-1----:R-:W-:-:S05]  /*37d0*/  PRMT R11, R164, 0x8880, RZ ;  /* 0x00008880a40b7816 */ /* 0x002fca00000000ff */
[----:B------:R-:W-:-:S07]  /*37e0*/  IMAD R10, R11, R152, RZ ;  /* 0x000000980b0a7224 */ /* 0x000fce00078e02ff */
.L_x_115:
[----:B------:R-:W-:Y:S05]  /*37f0*/  BSYNC B1 ;  /* 0x0000000000017941 */ /* 0x000fea0003800000 */
.L_x_114:
        /* <DEDUP_REMOVED lines=10> */
.L_x_117:
[----:B------:R-:W-:Y:S05]  /*38a0*/  BSYNC B1 ;  /* 0x0000000000017941 */ /* 0x000fea0003800000 */
.L_x_116:
[----:B------:R-:W-:Y:S01]  /*38b0*/  @!P2 IMAD R63, R63, R153, R10 ;  /* 0x000000993f3fa224 */ /* 0x000fe200078e020a */
[----:B------:R-:W-:Y:S04]  /*38c0*/  BSSY B1, `(.L_x_118) ;  /* 0x0000006000017945 */ /* 0x000fe80003800000 */
[----:B------:R0:W-:Y:S01]  /*38d0*/  @!P2 STG.E.U8 desc[UR36][R6.64+0x49], R63 ;  /* 0x0000493f0600a986 */ /* 0x0001e2000c101124 */
[----:B------:R-:W-:Y:S05]  /*38e0*/  @P3 BRA `(.L_x_119) ;  /* 0x00000000000c3947 */ /* 0x000fea0003800000 */
[----:B------:R-:W1:Y:S02]  /*38f0*/  LDG.E.U8 R164, desc[UR36][R2.64+0x50] ;  /* 0x0000502402a47981 */ /* 0x000e64000c1e1100 */
[----:B-1----:R-:W-:-:S05]  /*3900*/  PRMT R11, R164, 0x8880, RZ ;  /* 0x00008880a40b7816 */ /* 0x002fca00000000ff */
[----:B------:R-:W-:-:S07]  /*3910*/  IMAD R10, R11, R152, RZ ;  /* 0x000000980b0a7224 */ /* 0x000fce00078e02ff */
.L_x_119:
[----:B------:R-:W-:Y:S05]  /*3920*/  BSYNC B1 ;  /* 0x0000000000017941 */ /* 0x000fea0003800000 */
.L_x_118:
[----:B-1----:R-:W-:Y:S01]  /*3930*/  @!P3 IMAD R11, R64, R153, R10 ;  /* 0x00000099400bb224 */ /* 0x002fe200078e020a */
[----:B------:R-:W-:Y:S04]  /*3940*/  BSSY B1, `(.L_x_120) ;  /* 0x0000006000017945 */ /* 0x000fe80003800000 */
[----:B------:R1:W-:Y:S01]  /*3950*/  @!P3 STG.E.U8 desc[UR36][R4.64+0x50], R11 ;  /* 0x0000500b0400b986 */ /* 0x0003e2000c101124 */
[----:B------:R-:W-:Y:S05]  /*3960*/  @P4 BRA `(.L_x_121) ;  /* 0x00000000000c4947 */ /* 0x000fea0003800000 */
[----:B------:R-:W1:Y:S02]  /*3970*/  LDG.E.U8 R164, desc[UR36][R2.64+0x51] ;  /* 0x0000512402a47981 */ /* 0x000e64000c1e1100 */
[----:B-1----:R-:W-:-:S05]  /*3980*/  PRMT R11, R164, 0x8880, RZ ;  /* 0x00008880a40b7816 */ /* 0x002fca00000000ff */
[----:B------:R-:W-:-:S07]  /*3990*/  IMAD R10, R11, R152, RZ ;  /* 0x000000980b0a7224 */ /* 0x000fce00078e02ff */
.L_x_121:
[----:B------:R-:W-:Y:S05]  /*39a0*/  BSYNC B1 ;  /* 0x0000000000017941 */ /* 0x000fea0003800000 */
.L_x_120:
        /* <DEDUP_REMOVED lines=10> */
.L_x_123:
[----:B------:R-:W-:Y:S05]  /*3a50*/  BSYNC B1 ;  /* 0x0000000000017941 */ /* 0x000fea0003800000 */
.L_x_122:
[----:B-1----:R-:W-:Y:S01]  /*3a60*/  @!P2 IMAD R11, R66, R153, R10 ;  /* 0x00000099420ba224 */ /* 0x002fe200078e020a */
[----:B------:R-:W-:Y:S04]  /*3a70*/  BSSY B1, `(.L_x_124) ;  /* 0x0000006000017945 */ /* 0x000fe80003800000 */
[----:B------:R1:W-:Y:S01]  /*3a80*/  @!P2 STG.E.U8 desc[UR36][R6.64+0x50], R11 ;  /* 0x0000500b0600a986 */ /* 0x0003e2000c101124 */
[----:B------:R-:W-:Y:S05]  /*3a90*/  @P3 BRA `(.L_x_125) ;  /* 0x00000000000c3947 */ /* 0x000fea0003800000 */
[----:B------:R-:W1:Y:S02]  /*3aa0*/  LDG.E.U8 R164, desc[UR36][R8.64+0x51] ;  /* 0x0000512408a47981 */ /* 0x000e64000c1e1100 */
[----:B-1----:R-:W-:-:S05]  /*3ab0*/  PRMT R11, R164, 0x8880, RZ ;  /* 0x00008880a40b7816 */ /* 0x002fca00000000ff */
[----:B------:R-:W-:-:S07]  /*3ac0*/  IMAD R10, R11, R152, RZ ;  /* 0x000000980b0a7224 */ /* 0x000fce00078e02ff */
.L_x_125:
[----:B------:R-:W-:Y:S05]  /*3ad0*/  BSYNC B1 ;  /* 0x0000000000017941 */ /* 0x000fea0003800000 */
.L_x_124:
[----:B------:R-:W-:Y:S01]  /*3ae0*/  @!P3 IMAD R67, R67, R153, R10 ;  /* 0x000000994343b224 */ /* 0x000fe200078e020a */
[----:B------:R-:W-:Y:S04]  /*3af0*/  BSSY B1, `(.L_x_126) ;  /* 0x0000006000017945 */ /* 0x000fe80003800000 */
[----:B------:R0:W-:Y:S01]  /*3b00*/  @!P3 STG.E.U8 desc[UR36][R6.64+0x51], R67 ;  /* 0x000051430600b986 */ /* 0x0001e2000c101124 */
[----:B------:R-:W-:Y:S05]  /*3b10*/  @P4 BRA `(.L_x_127) ;  /* 0x00000000000c4947 */ /* 0x000fea0003800000 */
[----:B------:R-:W1:Y:S02]  /*3b20*/  LDG.E.U8 R164, desc[UR36][R2.64+0x58] ;  /* 0x0000582402a47981 */ /* 0x000e64000c1e1100 */
[----:B-1----:R-:W-:-:S05]  /*3b30*/  PRMT R11, R164, 0x8880, RZ ;  /* 0x00008880a40b7816 */ /* 0x002fca00000000ff */
[----:B------:R-:W-:-:S07]  /*3b40*/  IMAD R10, R11, R152, RZ ;  /* 0x000000980b0a7224 */ /* 0x000fce00078e02ff */
.L_x_127:
[----:B------:R-:W-:Y:S05]  /*3b50*/  BSYNC B1 ;  /* 0x0000000000017941 */ /* 0x000fea0003800000 */
.L_x_126:
        /* <DEDUP_REMOVED lines=10> */
.L_x_129:
[----:B------:R-:W-:Y:S05]  /*3c00*/  BSYNC B1 ;  /* 0x0000000000017941 */ /* 0x000fea0003800000 */
.L_x_128:
[----:B------:R-:W-:Y:S01]  /*3c10*/  @!P2 IMAD R69, R69, R153, R10 ;  /* 0x000000994545a224 */ /* 0x000fe200078e020a */
[----:B------:R-:W-:Y:S04]  /*3c20*/  BSSY B1, `(.L_x_130) ;  /* 0x0000006000017945 */ /* 0x000fe80003800000 */
[----:B------:R0:W-:Y:S01]  /*3c30*/  @!P2 STG.E.U8 desc[UR36][R4.64+0x59], R69 ;  /* 0x000059450400a986 */ /* 0x0001e2000c101124 */
[----:B------:R-:W-:Y:S05]  /*3c40*/  @P3 BRA `(.L_x_131) ;  /* 0x00000000000c3947 */ /* 0x000fea0003800000 */
[----:B------:R-:W1:Y:S02]  /*3c50*/  LDG.E.U8 R164, desc[UR36][R8.64+0x58] ;  /* 0x0000582408a47981 */ /* 0x000e64000c1e1100 */
[----:B-1----:R-:W-:-:S05]  /*3c60*/  PRMT R11, R164, 0x8880, RZ ;  /* 0x00008880a40b7816 */ /* 0x002fca00000000ff */
[----:B------:R-:W-:-:S07]  /*3c70*/  IMAD R10, R11, R152, RZ ;  /* 0x000000980b0a7224 */ /* 0x000fce00078e02ff */
.L_x_131:
[----:B------:R-:W-:Y:S05]  /*3c80*/  BSYNC B1 ;  /* 0x0000000000017941 */ /* 0x000fea0003800000 */
.L_x_130:
[----:B-1----:R-:W-:Y:S01]  /*3c90*/  @!P3 IMAD R11, R70, R153, R10 ;  /* 0x00000099460bb224 */ /* 0x002fe200078e020a */
[----:B------:R-:W-:Y:S04]  /*3ca0*/  BSSY B1, `(.L_x_132) ;  /* 0x0000006000017945 */ /* 0x000fe80003800000 */
[----:B------:R1:W-:Y:S01]  /*3cb0*/  @!P3 STG.E.U8 desc[UR36][R6.64+0x58], R11 ;  /* 0x0000580b0600b986 */ /* 0x0003e2000c101124 */
[----:B------:R-:W-:Y:S05]  /*3cc0*/  @P4 BRA `(.L_x_133) ;  /* 0x00000000000c4947 */ /* 0x000fea0003800000 */
[----:B------:R-:W1:Y:S02]  /*3cd0*/  LDG.E.U8 R164, desc[UR36][R8.64+0x59] ;  /* 0x0000592408a47981 */ /* 0x000e64000c1e1100 */
[----:B-1----:R-:W-:-:S05]  /*3ce0*/  PRMT R11, R164, 0x8880, RZ ;  /* 0x00008880a40b7816 */ /* 0x002fca00000000ff */
[----:B------:R-:W-:-:S07]  /*3cf0*/  IMAD R10, R11, R152, RZ ;  /* 0x000000980b0a7224 */ /* 0x000fce00078e02ff */
.L_x_133:
[----:B------:R-:W-:Y:S05]  /*3d00*/  BSYNC B1 ;  /* 0x0000000000017941 */ /* 0x000fea0003800000 */
.L_x_132:
        /* <DEDUP_REMOVED lines=10> */
.L_x_135:
[----:B------:R-:W-:Y:S05]  /*3db0*/  BSYNC B1 ;  /* 0x0000000000017941 */ /* 0x000fea0003800000 */
.L_x_134:
[----:B-1----:R-:W-:Y:S01]  /*3dc0*/  @!P2 IMAD R11, R72, R153, R10 ;  /* 0x00000099480ba224 */ /* 0x002fe200078e020a */
[----:B------:R-:W-:Y:S04]  /*3dd0*/  BSSY B1, `(.L_x_136) ;  /* 0x0000006000017945 */ /* 0x000fe80003800000 */
[----:B------:R1:W-:Y:S01]  /*3de0*/  @!P2 STG.E.U8 desc[UR36][R4.64+0x60], R11 ;  /* 0x0000600b0400a986 */ /* 0x0003e2000c101124 */
[----:B------:R-:W-:Y:S05]  /*3df0*/  @P3 BRA `(.L_x_137) ;  /* 0x00000000000c3947 */ /* 0x000fea0003800000 */
[----:B------:R-:W1:Y:S02]  /*3e00*/  LDG.E.U8 R164, desc[UR36][R2.64+0x61] ;  /* 0x0000612402a47981 */ /* 0x000e64000c1e1100 */
[----:B-1----:R-:W-:-:S05]  /*3e10*/  PRMT R11, R164, 0x8880, RZ ;  /* 0x00008880a40b7816 */ /* 0x002fca00000000ff */
[----:B------:R-:W-:-:S07]  /*3e20*/  IMAD R10, R11, R152, RZ ;  /* 0x000000980b0a7224 */ /* 0x000fce00078e02ff */
.L_x_137:
[----:B------:R-:W-:Y:S05]  /*3e30*/  BSYNC B1 ;  /* 0x0000000000017941 */ /* 0x000fea0003800000 */
.L_x_136:
[----:B------:R-:W-:Y:S01]  /*3e40*/  @!P3 IMAD R73, R73, R153, R10 ;  /* 0x000000994949b224 */ /* 0x000fe200078e020a */
[----:B------:R-:W-:Y:S04]  /*3e50*/  BSSY B1, `(.L_x_138) ;  /* 0x0000006000017945 */ /* 0x000fe80003800000 */
[----:B------:R0:W-:Y:S01]  /*3e60*/  @!P3 STG.E.U8 desc[UR36][R4.64+0x61], R73 ;  /* 0x000061490400b986 */ /* 0x0001e2000c101124 */
[----:B------:R-:W-:Y:S05]  /*3e70*/  @P4 BRA `(.L_x_139) ;  /* 0x00000000000c4947 */ /* 0x000fea0003800000 */
[----:B------:R-:W1:Y:S02]  /*3e80*/  LDG.E.U8 R164, desc[UR36][R8.64+0x60] ;  /* 0x0000602408a47981 */ /* 0x000e64000c1e1100 */
[----:B-1----:R-:W-:-:S05]  /*3e90*/  PRMT R11, R164, 0x8880, RZ ;  /* 0x00008880a40b7816 */ /* 0x002fca00000000ff */
[----:B------:R-:W-:-:S07]  /*3ea0*/  IMAD R10, R11, R152, RZ ;  /* 0x000000980b0a7224 */ /* 0x000fce00078e02ff */
.L_x_139:
[----:B------:R-:W-:Y:S05]  /*3eb0*/  BSYNC B1 ;  /* 0x0000000000017941 */ /* 0x000fea0003800000 */
.L_x_138:
        /* <DEDUP_REMOVED lines=10> */
.L_x_141:
[----:B------:R-:W-:Y:S05]  /*3f60*/  BSYNC B1 ;  /* 0x0000000000017941 */ /* 0x000fea0003800000 */
.L_x_140:
[----:B------:R-:W-:Y:S01]  /*3f70*/  @!P2 IMAD R75, R75, R153, R10 ;  /* 0x000000994b4ba224 */ /* 0x000fe200078e020a */
[----:B------:R-:W-:Y:S04]  /*3f80*/  BSSY B1, `(.L_x_142) ;  /* 0x0000006000017945 */ /* 0x000fe80003800000 */
[----:B------:R0:W-:Y:S01]  /*3f90*/  @!P2 STG.E.U8 desc[UR36][R6.64+0x61], R75 ;  /* 0x0000614b0600a986 */ /* 0x0001e2000c101124 */
[----:B------:R-:W-:Y:S05]  /*3fa0*/  @P3 BRA `(.L_x_143) ;  /* 0x00000000000c3947 */ /* 0x000fea0003800000 */
[----:B------:R-:W1:Y:S02]  /*3fb0*/  LDG.E.U8 R164, desc[UR36][R2.64+0x68] ;  /* 0x0000682402a47981 */ /* 0x000e64000c1e1100 */
[----:B-1----:R-:W-:-:S05]  /*3fc0*/  PRMT R11, R164, 0x8880, RZ ;  /* 0x00008880a40b7816 */ /* 0x002fca00000000ff */
[----:B------:R-:W-:-:S07]  /*3fd0*/  IMAD R10, R11, R152, RZ ;  /* 0x000000980b0a7224 */ /* 0x000fce00078e02ff */
.L_x_143:
[----:B------:R-:W-:Y:S05]  /*3fe0*/  BSYNC B1 ;  /* 0x0000000000017941 */ /* 0x000fea0003800000 */
.L_x_142:
[----:B-1----:R-:W-:Y:S01]  /*3ff0*/  @!P3 IMAD R11, R76, R153, R10 ;  /* 0x000000994c0bb224 */ /* 0x002fe200078e020a */
[----:B------:R-:W-:Y:S04]  /*4000*/  BSSY B1, `(.L_x_144) ;  /* 0x0000006000017945 */ /* 0x000fe80003800000 */
[----:B------:R1:W-:Y:S01]  /*4010*/  @!P3 STG.E.U8 desc[UR36][R4.64+0x68], R11 ;  /* 0x0000680b0400b986 */ /* 0x0003e2000c101124 */
[----:B------:R-:W-:Y:S05]  /*4020*/  @P4 BRA `(.L_x_145) ;  /* 0x00000000000c4947 */ /* 0x000fea0003800000 */
[----:B------:R-:W1:Y:S02]  /*4030*/  LDG.E.U8 R164, desc[UR36][R2.64+0x69] ;  /* 0x0000692402a47981 */ /* 0x000e64000c1e1100 */
[----:B-1----:R-:W-:-:S05]  /*4040*/  PRMT R11, R164, 0x8880, RZ ;  /* 0x00008880a40b7816 */ /* 0x002fca00000000ff */
[----:B------:R-:W-:-:S07]  /*4050*/  IMAD R10, R11, R152, RZ ;  /* 0x000000980b0a7224 */ /* 0x000fce00078e02ff */
.L_x_145:
[----:B------:R-:W-:Y:S05]  /*4060*/  BSYNC B1 ;  /* 0x0000000000017941 */ /* 0x000fea0003800000 */
.L_x_144:
        /* <DEDUP_REMOVED lines=10> */
.L_x_147:
[----:B------:R-:W-:Y:S05]  /*4110*/  BSYNC B1 ;  /* 0x0000000000017941 */ /* 0x000fea0003800000 */
.L_x_146:
[----:B-1----:R-:W-:Y:S01]  /*4120*/  @!P2 IMAD R11, R78, R153, R10 ;  /* 0x000000994e0ba224 */ /* 0x002fe200078e020a */
[----:B------:R-:W-:Y:S04]  /*4130*/  BSSY B1, `(.L_x_148) ;  /* 0x0000006000017945 */ /* 0x000fe80003800000 */
[----:B------:R1:W-:Y:S01]  /*4140*/  @!P2 STG.E.U8 desc[UR36][R6.64+0x68], R11 ;  /* 0x0000680b0600a986 */ /* 0x0003e2000c101124 */
[----:B------:R-:W-:Y:S05]  /*4150*/  @P3 BRA `(.L_x_149) ;  /* 0x00000000000c3947 */ /* 0x000fea0003800000 */
[----:B------:R-:W1:Y:S02]  /*4160*/  LDG.E.U8 R164, desc[UR36][R8.64+0x69] ;  /* 0x0000692408a47981 */ /* 0x000e64000c1e1100 */
[----:B-1----:R-:W-:-:S05]  /*4170*/  PRMT R11, R164, 0x8880, RZ ;  /* 0x00008880a40b7816 */ /* 0x002fca00000000ff */
[----:B------:R-:W-:-:S07]  /*4180*/  IMAD R10, R11, R152, RZ ;  /* 0x000000980b0a7224 */ /* 0x000fce00078e02ff */
.L_x_149:
[----:B------:R-:W-:Y:S05]  /*4190*/  BSYNC B1 ;  /* 0x0000000000017941 */ /* 0x000fea0003800000 */
.L_x_148:
[----:B------:R-:W-:Y:S01]  /*41a0*/  @!P3 IMAD R79, R79, R153, R10 ;  /* 0x000000994f4fb224 */ /* 0x000fe200078e020a */
[----:B------:R-:W-:Y:S04]  /*41b0*/  BSSY B1, `(.L_x_150) ;  /* 0x0000006000017945 */ /* 0x000fe80003800000 */
[----:B------:R0:W-:Y:S01]  /*41c0*/  @!P3 STG.E.U8 desc[UR36][R6.64+0x69], R79 ;  /* 0x0000694f0600b986 */ /* 0x0001e2000c101124 */
[----:B------:R-:W-:Y:S05]  /*41d0*/  @P4 BRA `(.L_x_151) ;  /* 0x00000000000c4947 */ /* 0x000fea0003800000 */
[----:B------:R-:W1:Y:S02]  /*41e0*/  LDG.E.U8 R164, desc[UR36][R2.64+0x70] ;  /* 0x0000702402a47981 */ /* 0x000e64000c1e1100 */
[----:B-1----:R-:W-:-:S05]  /*41f0*/  PRMT R11, R164, 0x8880, RZ ;  /* 0x00008880a40b7816 */ /* 0x002fca00000000ff */
[----:B------:R-:W-:-:S07]  /*4200*/  IMAD R10, R11, R152, RZ ;  /* 0x000000980b0a7224 */ /* 0x000fce00078e02ff */
.L_x_151:
[----:B------:R-:W-:Y:S05]  /*4210*/  BSYNC B1 ;  /* 0x0000000000017941 */ /* 0x000fea0003800000 */
.L_x_150:
        /* <DEDUP_REMOVED lines=10> */
.L_x_153:
[----:B------:R-:W-:Y:S05]  /*42c0*/  BSYNC B1 ;  /* 0x0000000000017941 */ /* 0x000fea0003800000 */
.L_x_152:
[----:B------:R-:W-:Y:S01]  /*42d0*/  @!P2 IMAD R81, R81, R153, R10 ;  /* 0x000000995151a224 */ /* 0x000fe200078e020a */
[----:B------:R-:W-:Y:S04]  /*42e0*/  BSSY B1, `(.L_x_154) ;  /* 0x0000006000017945 */ /* 0x000fe80003800000 */
[----:B------:R0:W-:Y:S01]  /*42f0*/  @!P2 STG.E.U8 desc[UR36][R4.64+0x71], R81 ;  /* 0x000071510400a986 */ /* 0x0001e2000c101124 */
[----:B------:R-:W-:Y:S05]  /*4300*/  @P3 BRA `(.L_x_155) ;  /* 0x00000000000c3947 */ /* 0x000fea0003800000 */
[----:B------:R-:W1:Y:S02]  /*4310*/  LDG.E.U8 R164, desc[UR36][R8.64+0x70] ;  /* 0x0000702408a47981 */ /* 0x000e64000c1e1100 */
[----:B-1----:R-:W-:-:S05]  /*4320*/  PRMT R11, R164, 0x8880, RZ ;  /* 0x00008880a40b7816 */ /* 0x002fca00000000ff */
[----:B------:R-:W-:-:S07]  /*4330*/  IMAD R10, R11, R152, RZ ;  /* 0x000000980b0a7224 */ /* 0x000fce00078e02ff */
.L_x_155:
[----:B------:R-:W-:Y:S05]  /*4340*/  BSYNC B1 ;  /* 0x0000000000017941 */ /* 0x000fea0003800000 */
.L_x_154:
[----:B-1----:R-:W-:Y:S01]  /*4350*/  @!P3 IMAD R11, R82, R153, R10 ;  /* 0x00000099520bb224 */ /* 0x002fe200078e020a */
[----:B------:R-:W-:Y:S04]  /*4360*/  BSSY B1, `(.L_x_156) ;  /* 0x0000006000017945 */ /* 0x000fe80003800000 */
[----:B------:R1:W-:Y:S01]  /*4370*/  @!P3 STG.E.U8 desc[UR36][R6.64+0x70], R11 ;  /* 0x0000700b0600b986 */ /* 0x0003e2000c101124 */
[----:B------:R-:W-:Y:S05]  /*4380*/  @P4 BRA `(.L_x_157) ;  /* 0x00000000000c4947 */ /* 0x000fea0003800000 */
[----:B------:R-:W1:Y:S02]  /*4390*/  LDG.E.U8 R164, desc[UR36][R8.64+0x71] ;  /* 0x0000712408a47981 */ /* 0x000e64000c1e1100 */
[----:B-1----:R-:W-:-:S05]  /*43a0*/  PRMT R11, R164, 0x8880, RZ ;  /* 0x00008880a40b7816 */ /* 0x002fca00000000ff */
[----:B------:R-:W-:-:S07]  /*43b0*/  IMAD R10, R11, R152, RZ ;  /* 0x000000980b0a7224 */ /* 0x000fce00078e02ff */
.L_x_157:
[----:B------:R-:W-:Y:S05]  /*43c0*/  BSYNC B1 ;  /* 0x0000000000017941 */ /* 0x000fea0003800000 */
.L_x_156:
        /* <DEDUP_REMOVED lines=10> */
.L_x_159:
[----:B------:R-:W-:Y:S05]  /*4470*/  BSYNC B1 ;  /* 0x0000000000017941 */ /* 0x000fea0003800000 */
.L_x_158:
[----:B-1----:R-:W-:Y:S01]  /*4480*/  @!P2 IMAD R11, R84, R153, R10 ;  /* 0x00000099540ba224 */ /* 0x002fe200078e020a */
[----:B------:R-:W-:Y:S04]  /*4490*/  BSSY B1, `(.L_x_160) ;  /* 0x0000006000017945 */ /* 0x000fe80003800000 */
[----:B------:R1:W-:Y:S01]  /*44a0*/  @!P2 STG.E.U8 desc[UR36][R4.64+0x78], R11 ;  /* 0x0000780b0400a986 */ /* 0x0003e2000c101124 */
[----:B------:R-:W-:Y:S05]  /*44b0*/  @P3 BRA `(.L_x_161) ;  /* 0x00000000000c3947 */ /* 0x000fea0003800000 */
[----:B------:R-:W1:Y:S02]  /*44c0*/  LDG.E.U8 R164, desc[UR36][R2.64+0x79] ;  /* 0x0000792402a47981 */ /* 0x000e64000c1e1100 */
[----:B-1----:R-:W-:-:S05]  /*44d0*/  PRMT R11, R164, 0x8880, RZ ;  /* 0x00008880a40b7816 */ /* 0x002fca00000000ff */
[----:B------:R-:W-:-:S07]  /*44e0*/  IMAD R10, R11, R152, RZ ;  /* 0x000000980b0a7224 */ /* 0x000fce00078e02ff */
.L_x_161:
[----:B------:R-:W-:Y:S05]  /*44f0*/  BSYNC B1 ;  /* 0x0000000000017941 */ /* 0x000fea0003800000 */
.L_x_160:
[----:B------:R-:W-:Y:S01]  /*4500*/  @!P3 IMAD R85, R85, R153, R10 ;  /* 0x000000995555b224 */ /* 0x000fe200078e020a */
[----:B------:R-:W-:Y:S04]  /*4510*/  BSSY B1, `(.L_x_162) ;  /* 0x0000006000017945 */ /* 0x000fe80003800000 */
[----:B------:R0:W-:Y:S01]  /*4520*/  @!P3 STG.E.U8 desc[UR36][R4.64+0x79], R85 ;  /* 0x000079550400b986 */ /* 0x0001e2000c101124 */
[----:B------:R-:W-:Y:S05]  /*4530*/  @P4 BRA `(.L_x_163) ;  /* 0x00000000000c4947 */ /* 0x000fea0003800000 */
[----:B------:R-:W1:Y:S02]  /*4540*/  LDG.E.U8 R164, desc[UR36][R8.64+0x78] ;  /* 0x0000782408a47981 */ /* 0x000e64000c1e1100 */
[----:B-1----:R-:W-:-:S05]  /*4550*/  PRMT R11, R164, 0x8880, RZ ;  /* 0x00008880a40b7816 */ /* 0x002fca00000000ff */
[----:B------:R-:W-:-:S07]  /*4560*/  IMAD R10, R11, R152, RZ ;  /* 0x000000980b0a7224 */ /* 0x000fce00078e02ff */
.L_x_163:
[----:B------:R-:W-:Y:S05]  /*4570*/  BSYNC B1 ;  /* 0x0000000000017941 */ /* 0x000fea0003800000 */
.L_x_162:
        /* <DEDUP_REMOVED lines=10> */
.L_x_165:
[----:B------:R-:W-:Y:S05]  /*4620*/  BSYNC B1 ;  /* 0x0000000000017941 */ /* 0x000fea0003800000 */
.L_x_164:
[----:B------:R-:W-:Y:S01]  /*4630*/  @!P2 IMAD R87, R87, R153, R10 ;  /* 0x000000995757a224 */ /* 0x000fe200078e020a */
[----:B------:R-:W-:Y:S04]  /*4640*/  BSSY B1, `(.L_x_166) ;  /* 0x0000006000017945 */ /* 0x000fe80003800000 */
[----:B------:R0:W-:Y:S01]  /*4650*/  @!P2 STG.E.U8 desc[UR36][R6.64+0x79], R87 ;  /* 0x000079570600a986 */ /* 0x0001e2000c101124 */
[----:B------:R-:W-:Y:S05]  /*4660*/  @P3 BRA `(.L_x_167) ;  /* 0x00000000000c3947 */ /* 0x000fea0003800000 */
[----:B------:R-:W1:Y:S02]  /*4670*/  LDG.E.U8 R164, desc[UR36][R2.64+0x80] ;  /* 0x0000802402a47981 */ /* 0x000e64000c1e1100 */
[----:B-1----:R-:W-:-:S05]  /*4680*/  PRMT R11, R164, 0x8880, RZ ;  /* 0x00008880a40b7816 */ /* 0x002fca00000000ff */
[----:B------:R-:W-:-:S07]  /*4690*/  IMAD R10, R11, R152, RZ ;  /* 0x000000980b0a7224 */ /* 0x000fce00078e02ff */
.L_x_167:
[----:B------:R-:W-:Y:S05]  /*46a0*/  BSYNC B1 ;  /* 0x0000000000017941 */ /* 0x000fea0003800000 */
.L_x_166:
[----:B-1----:R-:W-:Y:S01]  /*46b0*/  @!P3 IMAD R11, R88, R153, R10 ;  /* 0x00000099580bb224 */ /* 0x002fe200078e020a */
[----:B------:R-:W-:Y:S04]  /*46c0*/  BSSY B1, `(.L_x_168) ;  /* 0x0000006000017945 */ /* 0x000fe80003800000 */
[----:B------:R1:W-:Y:S01]  /*46d0*/  @!P3 STG.E.U8 desc[UR36][R4.64+0x80], R11 ;  /* 0x0000800b0400b986 */ /* 0x0003e2000c101124 */
[----:B------:R-:W-:Y:S05]  /*46e0*/  @P4 BRA `(.L_x_169) ;  /* 0x00000000000c4947 */ /* 0x000fea0003800000 */
[----:B------:R-:W1:Y:S02]  /*46f0*/  LDG.E.U8 R164, desc[UR36][R2.64+0x81] ;  /* 0x0000812402a47981 */ /* 0x000e64000c1e1100 */
[----:B-1----:R-:W-:-:S05]  /*4700*/  PRMT R11, R164, 0x8880, RZ ;  /* 0x00008880a40b7816 */ /* 0x002fca00000000ff */
[----:B------:R-:W-:-:S07]  /*4710*/  IMAD R10, R11, R152, RZ ;  /* 0x000000980b0a7224 */ /* 0x000fce00078e02ff */
.L_x_169:
[----:B------:R-:W-:Y:S05]  /*4720*/  BSYNC B1 ;  /* 0x0000000000017941 */ /* 0x000fea0003800000 */
.L_x_168:
        /* <DEDUP_REMOVED lines=10> */
.L_x_171:
[----:B------:R-:W-:Y:S05]  /*47d0*/  BSYNC B1 ;  /* 0x0000000000017941 */ /* 0x000fea0003800000 */
.L_x_170:
[----:B-1----:R-:W-:Y:S01]  /*47e0*/  @!P2 IMAD R11, R90, R153, R10 ;  /* 0x000000995a0ba224 */ /* 0x002fe200078e020a */
[----:B------:R-:W-:Y:S04]  /*47f0*/  BSSY B1, `(.L_x_172) ;  /* 0x0000006000017945 */ /* 0x000fe80003800000 */
[----:B------:R1:W-:Y:S01]  /*4800*/  @!P2 STG.E.U8 desc[UR36][R6.64+0x80], R11 ;  /* 0x0000800b0600a986 */ /* 0x0003e2000c101124 */
[----:B------:R-:W-:Y:S05]  /*4810*/  @P3 BRA `(.L_x_173) ;  /* 0x00000000000c3947 */ /* 0x000fea0003800000 */
[----:B------:R-:W1:Y:S02]  /*4820*/  LDG.E.U8 R164, desc[UR36][R8.64+0x81] ;  /* 0x0000812408a47981 */ /* 0x000e64000c1e1100 */
[----:B-1----:R-:W-:-:S05]  /*4830*/  PRMT R11, R164, 0x8880, RZ ;  /* 0x00008880a40b7816 */ /* 0x002fca00000000ff */
[----:B------:R-:W-:-:S07]  /*4840*/  IMAD R10, R11, R152, RZ ;  /* 0x000000980b0a7224 */ /* 0x000fce00078e02ff */
.L_x_173:
[----:B------:R-:W-:Y:S05]  /*4850*/  BSYNC B1 ;  /* 0x0000000000017941 */ /* 0x000fea0003800000 */
.L_x_172:
[----:B------:R-:W-:Y:S01]  /*4860*/  @!P3 IMAD R91, R91, R153, R10 ;  /* 0x000000995b5bb224 */ /* 0x000fe200078e020a */
[----:B------:R-:W-:Y:S04]  /*4870*/  BSSY B1, `(.L_x_174) ;  /* 0x0000006000017945 */ /* 0x000fe80003800000 */
[----:B------:R0:W-:Y:S01]  /*4880*/  @!P3 STG.E.U8 desc[UR36][R6.64+0x81], R91 ;  /* 0x0000815b0600b986 */ /* 0x0001e2000c101124 */
[----:B------:R-:W-:Y:S05]  /*4890*/  @P4 BRA `(.L_x_175) ;  /* 0x00000000000c4947 */ /* 0x000fea0003800000 */
[----:B------:R-:W1:Y:S02]  /*48a0*/  LDG.E.U8 R164, desc[UR36][R2.64+0x88] ;  /* 0x0000882402a47981 */ /* 0x000e64000c1e1100 */
[----:B-1----:R-:W-:-:S05]  /*48b0*/  PRMT R11, R164, 0x8880, RZ ;  /* 0x00008880a40b7816 */ /* 0x002fca00000000ff */
[----:B------:R-:W-:-:S07]  /*48c0*/  IMAD R10, R11, R152, RZ ;  /* 0x000000980b0a7224 */ /* 0x000fce00078e02ff */
.L_x_175:
[----:B------:R-:W-:Y:S05]  /*48d0*/  BSYNC B1 ;  /* 0x0000000000017941 */ /* 0x000fea0003800000 */
.L_x_174:
        /* <DEDUP_REMOVED lines=10> */
.L_x_177:
[----:B------:R-:W-:Y:S05]  /*4980*/  BSYNC B1 ;  /* 0x0000000000017941 */ /* 0x000fea0003800000 */
.L_x_176:
[----:B------:R-:W-:Y:S01]  /*4990*/  @!P2 IMAD R93, R93, R153, R10 ;  /* 0x000000995d5da224 */ /* 0x000fe200078e020a */
[----:B------:R-:W-:Y:S04]  /*49a0*/  BSSY B1, `(.L_x_178) ;  /* 0x0000006000017945 */ /* 0x000fe80003800000 */
[----:B------:R0:W-:Y:S01]  /*49b0*/  @!P2 STG.E.U8 desc[UR36][R4.64+0x89], R93 ;  /* 0x0000895d0400a986 */ /* 0x0001e2000c101124 */
[----:B------:R-:W-:Y:S05]  /*49c0*/  @P3 BRA `(.L_x_179) ;  /* 0x00000000000c3947 */ /* 0x000fea0003800000 */
[----:B------:R-:W1:Y:S02]  /*49d0*/  LDG.E.U8 R164, desc[UR36][R8.64+0x88] ;  /* 0x0000882408a47981 */ /* 0x000e64000c1e1100 */
[----:B-1----:R-:W-:-:S05]  /*49e0*/  PRMT R11, R164, 0x8880, RZ ;  /* 0x00008880a40b7816 */ /* 0x002fca00000000ff */
[----:B------:R-:W-:-:S07]  /*49f0*/  IMAD R10, R11, R152, RZ ;  /* 0x000000980b0a7224 */ /* 0x000fce00078e02ff */
.L_x_179:
[----:B------:R-:W-:Y:S05]  /*4a00*/  BSYNC B1 ;  /* 0x0000000000017941 */ /* 0x000fea0003800000 */
.L_x_178:
[----:B-1----:R-:W-:Y:S01]  /*4a10*/  @!P3 IMAD R11, R94, R153, R10 ;  /* 0x000000995e0bb224 */ /* 0x002fe200078e020a */
[----:B------:R-:W-:Y:S04]  /*4a20*/  BSSY B1, `(.L_x_180) ;  /* 0x0000006000017945 */ /* 0x000fe80003800000 */
[----:B------:R1:W-:Y:S01]  /*4a30*/  @!P3 STG.E.U8 desc[UR36][R6.64+0x88], R11 ;  /* 0x0000880b0600b986 */ /* 0x0003e2000c101124 */
[----:B------:R-:W-:Y:S05]  /*4a40*/  @P4 BRA `(.L_x_181) ;  /* 0x00000000000c4947 */ /* 0x000fea0003800000 */
[----:B------:R-:W1:Y:S02]  /*4a50*/  LDG.E.U8 R164, desc[UR36][R8.64+0x89] ;  /* 0x0000892408a47981 */ /* 0x000e64000c1e1100 */
[----:B-1----:R-:W-:-:S05]  /*4a60*/  PRMT R11, R164, 0x8880, RZ ;  /* 0x00008880a40b7816 */ /* 0x002fca00000000ff */
[----:B------:R-:W-:-:S07]  /*4a70*/  IMAD R10, R11, R152, RZ ;  /* 0x000000980b0a7224 */ /* 0x000fce00078e02ff */
.L_x_181:
[----:B------:R-:W-:Y:S05]  /*4a80*/  BSYNC B1 ;  /* 0x0000000000017941 */ /* 0x000fea0003800000 */
.L_x_180:
        /* <DEDUP_REMOVED lines=10> */
.L_x_183:
[----:B------:R-:W-:Y:S05]  /*4b30*/  BSYNC B1 ;  /* 0x0000000000017941 */ /* 0x000fea0003800000 */
.L_x_182:
[----:B-1----:R-:W-:Y:S01]  /*4b40*/  @!P2 IMAD R11, R96, R153, R10 ;  /* 0x00000099600ba224 */ /* 0x002fe200078e020a */
[----:B------:R-:W-:Y:S04]  /*4b50*/  BSSY B1, `(.L_x_184) ;  /* 0x0000006000017945 */ /* 0x000fe80003800000 */
[----:B------:R1:W-:Y:S01]  /*4b60*/  @!P2 STG.E.U8 desc[UR36][R4.64+0x90], R11 ;  /* 0x0000900b0400a986 */ /* 0x0003e2000c101124 */
[----:B------:R-:W-:Y:S05]  /*4b70*/  @P3 BRA `(.L_x_185) ;  /* 0x00000000000c3947 */ /* 0x000fea0003800000 */
[----:B------:R-:W1:Y:S02]  /*4b80*/  LDG.E.U8 R164, desc[UR36][R2.64+0x91] ;  /* 0x0000912402a47981 */ /* 0x000e64000c1e1100 */
[----:B-1----:R-:W-:-:S05]  /*4b90*/  PRMT R11, R164, 0x8880, RZ ;  /* 0x00008880a40b7816 */ /* 0x002fca00000000ff */
[----:B------:R-:W-:-:S07]  /*4ba0*/  IMAD R10, R11, R152, RZ ;  /* 0x000000980b0a7224 */ /* 0x000fce00078e02ff */
.L_x_185:
[----:B------:R-:W-:Y:S05]  /*4bb0*/  BSYNC B1 ;  /* 0x0000000000017941 */ /* 0x000fea0003800000 */
.L_x_184:
[----:B------:R-:W-:Y:S01]  /*4bc0*/  @!P3 IMAD R97, R97, R153, R10 ;  /* 0x000000996161b224 */ /* 0x000fe200078e020a */
[----:B------:R-:W-:Y:S04]  /*4bd0*/  BSSY B1, `(.L_x_186) ;  /* 0x0000006000017945 */ /* 0x000fe80003800000 */
[----:B------:R0:W-:Y:S01]  /*4be0*/  @!P3 STG.E.U8 desc[UR36][R4.64+0x91], R97 ;  /* 0x000091610400b986 */ /* 0x0001e2000c101124 */
[----:B------:R-:W-:Y:S05]  /*4bf0*/  @P4 BRA `(.L_x_187) ;  /* 0x00000000000c4947 */ /* 0x000fea0003800000 */
[----:B------:R-:W1:Y:S02]  /*4c00*/  LDG.E.U8 R164, desc[UR36][R8.64+0x90] ;  /* 0x0000902408a47981 */ /* 0x000e64000c1e1100 */
[----:B-1----:R-:W-:-:S05]  /*4c10*/  PRMT R11, R164, 0x8880, RZ ;  /* 0x00008880a40b7816 */ /* 0x002fca00000000ff */
[----:B------:R-:W-:-:S07]  /*4c20*/  IMAD R10, R11, R152, RZ ;  /* 0x000000980b0a7224 */ /* 0x000fce00078e02ff */
.L_x_187:
[----:B------:R-:W-:Y:S05]  /*4c30*/  BSYNC B1 ;  /* 0x0000000000017941 */ /* 0x000fea0003800000 */
.L_x_186:
        /* <DEDUP_REMOVED lines=10> */
.L_x_189:
[----:B------:R-:W-:Y:S05]  /*4ce0*/  BSYNC B1 ;  /* 0x0000000000017941 */ /* 0x000fea0003800000 */
.L_x_188:
[----:B------:R-:W-:Y:S01]  /*4cf0*/  @!P2 IMAD R99, R99, R153, R10 ;  /* 0x000000996363a224 */ /* 0x000fe200078e020a */
[----:B------:R-:W-:Y:S04]  /*4d00*/  BSSY B1, `(.L_x_190) ;  /* 0x0000006000017945 */ /* 0x000fe80003800000 */
[----:B------:R0:W-:Y:S01]  /*4d10*/  @!P2 STG.E.U8 desc[UR36][R6.64+0x91], R99 ;  /* 0x000091630600a986 */ /* 0x0001e2000c101124 */
[----:B------:R-:W-:Y:S05]  /*4d20*/  @P3 BRA `(.L_x_191) ;  /* 0x00000000000c3947 */ /* 0x000fea0003800000 */
[----:B------:R-:W1:Y:S02]  /*4d30*/  LDG.E.U8 R164, desc[UR36][R2.64+0x98] ;  /* 0x0000982402a47981 */ /* 0x000e64000c1e1100 */
[----:B-1----:R-:W-:-:S05]  /*4d40*/  PRMT R11, R164, 0x8880, RZ ;  /* 0x00008880a40b7816 */ /* 0x002fca00000000ff */
[----:B------:R-:W-:-:S07]  /*4d50*/  IMAD R10, R11, R152, RZ ;  /* 0x000000980b0a7224 */ /* 0x000fce00078e02ff */
.L_x_191:
[----:B------:R-:W-:Y:S05]  /*4d60*/  BSYNC B1 ;  /* 0x0000000000017941 */ /* 0x000fea0003800000 */
.L_x_190:
[----:B-1----:R-:W-:Y:S01]  /*4d70*/  @!P3 IMAD R11, R100, R153, R10 ;  /* 0x00000099640bb224 */ /* 0x002fe200078e020a */
[----:B------:R-:W-:Y:S04]  /*4d80*/  BSSY B1, `(.L_x_192) ;  /* 0x0000006000017945 */ /* 0x000fe80003800000 */
[----:B------:R1:W-:Y:S01]  /*4d90*/  @!P3 STG.E.U8 desc[UR36][R4.64+0x98], R11 ;  /* 0x0000980b0400b986 */ /* 0x0003e2000c101124 */
[----:B------:R-:W-:Y:S05]  /*4da0*/  @P4 BRA `(.L_x_193) ;  /* 0x00000000000c4947 */ /* 0x000fea0003800000 */
[----:B------:R-:W1:Y:S02]  /*4db0*/  LDG.E.U8 R164, desc[UR36][R2.64+0x99] ;  /* 0x0000992402a47981 */ /* 0x000e64000c1e1100 */
[----:B-1----:R-:W-:-:S05]  /*4dc0*/  PRMT R11, R164, 0x8880, RZ ;  /* 0x00008880a40b7816 */ /* 0x002fca00000000ff */
[----:B------:R-:W-:-:S07]  /*4dd0*/  IMAD R10, R11, R152, RZ ;  /* 0x000000980b0a7224 */ /* 0x000fce00078e02ff */
.L_x_193:
[----:B------:R-:W-:Y:S05]  /*4de0*/  BSYNC B1 ;  /* 0x0000000000017941 */ /* 0x000fea0003800000 */
.L_x_192:
        /* <DEDUP_REMOVED lines=10> */
.L_x_195:
[----:B------:R-:W-:Y:S05]  /*4e90*/  BSYNC B1 ;  /* 0x0000000000017941 */ /* 0x000fea0003800000 */
.L_x_194:
[----:B-1----:R-:W-:Y:S01]  /*4ea0*/  @!P2 IMAD R11, R102, R153, R10 ;  /* 0x00000099660ba224 */ /* 0x002fe200078e020a */
[----:B------:R-:W-:Y:S04]  /*4eb0*/  BSSY B1, `(.L_x_196) ;  /* 0x0000006000017945 */ /* 0x000fe80003800000 */
[----:B------:R1:W-:Y:S01]  /*4ec0*/  @!P2 STG.E.U8 desc[UR36][R6.64+0x98], R11 ;  /* 0x0000980b0600a986 */ /* 0x0003e2000c101124 */
[----:B------:R-:W-:Y:S05]  /*4ed0*/  @P3 BRA `(.L_x_197) ;  /* 0x00000000000c3947 */ /* 0x000fea0003800000 */
[----:B------:R-:W1:Y:S02]  /*4ee0*/  LDG.E.U8 R164, desc[UR36][R8.64+0x99] ;  /* 0x0000992408a47981 */ /* 0x000e64000c1e1100 */
[----:B-1----:R-:W-:-:S05]  /*4ef0*/  PRMT R11, R164, 0x8880, RZ ;  /* 0x00008880a40b7816 */ /* 0x002fca00000000ff */
[----:B------:R-:W-:-:S07]  /*4f00*/  IMAD R10, R11, R152, RZ ;  /* 0x000000980b0a7224 */ /* 0x000fce00078e02ff */
.L_x_197:
[----:B------:R-:W-:Y:S05]  /*4f10*/  BSYNC B1 ;  /* 0x0000000000017941 */ /* 0x000fea0003800000 */
.L_x_196:
[----:B------:R-:W-:Y:S01]  /*4f20*/  @!P3 IMAD R103, R103, R153, R10 ;  /* 0x000000996767b224 */ /* 0x000fe200078e020a */
[----:B------:R-:W-:Y:S04]  /*4f30*/  BSSY B1, `(.L_x_198) ;  /* 0x0000006000017945 */ /* 0x000fe80003800000 */
[----:B------:R0:W-:Y:S01]  /*4f40*/  @!P3 STG.E.U8 desc[UR36][R6.64+0x99], R103 ;  /* 0x000099670600b986 */ /* 0x0001e2000c101124 */
[----:B------:R-:W-:Y:S05]  /*4f50*/  @P4 BRA `(.L_x_199) ;  /* 0x00000000000c4947 */ /* 0x000fea0003800000 */
[----:B------:R-:W1:Y:S02]  /*4f60*/  LDG.E.U8 R164, desc[UR36][R2.64+0xa0] ;  /* 0x0000a02402a47981 */ /* 0x000e64000c1e1100 */
[----:B-1----:R-:W-:-:S05]  /*4f70*/  PRMT R11, R164, 0x8880, RZ ;  /* 0x00008880a40b7816 */ /* 0x002fca00000000ff */
[----:B------:R-:W-:-:S07]  /*4f80*/  IMAD R10, R11, R152, RZ ;  /* 0x000000980b0a7224 */ /* 0x000fce00078e02ff */
.L_x_199:
[----:B------:R-:W-:Y:S05]  /*4f90*/  BSYNC B1 ;  /* 0x0000000000017941 */ /* 0x000fea0003800000 */
.L_x_198:
        /* <DEDUP_REMOVED lines=10> */
.L_x_201:
[----:B------:R-:W-:Y:S05]  /*5040*/  BSYNC B1 ;  /* 0x0000000000017941 */ /* 0x000fea0003800000 */
.L_x_200:
[----:B------:R-:W-:Y:S01]  /*5050*/  @!P2 IMAD R105, R105, R153, R10 ;  /* 0x000000996969a224 */ /* 0x000fe200078e020a */
[----:B------:R-:W-:Y:S04]  /*5060*/  BSSY B1, `(.L_x_202) ;  /* 0x0000006000017945 */ /* 0x000fe80003800000 */
[----:B------:R0:W-:Y:S01]  /*5070*/  @!P2 STG.E.U8 desc[UR36][R4.64+0xa1], R105 ;  /* 0x0000a1690400a986 */ /* 0x0001e2000c101124 */
[----:B------:R-:W-:Y:S05]  /*5080*/  @P3 BRA `(.L_x_203) ;  /* 0x00000000000c3947 */ /* 0x000fea0003800000 */
[----:B------:R-:W1:Y:S02]  /*5090*/  LDG.E.U8 R164, desc[UR36][R8.64+0xa0] ;  /* 0x0000a02408a47981 */ /* 0x000e64000c1e1100 */
[----:B-1----:R-:W-:-:S05]  /*50a0*/  PRMT R11, R164, 0x8880, RZ ;  /* 0x00008880a40b7816 */ /* 0x002fca00000000ff */
[----:B------:R-:W-:-:S07]  /*50b0*/  IMAD R10, R11, R152, RZ ;  /* 0x000000980b0a7224 */ /* 0x000fce00078e02ff */
.L_x_203:
[----:B------:R-:W-:Y:S05]  /*50c0*/  BSYNC B1 ;  /* 0x0000000000017941 */ /* 0x000fea0003800000 */
.L_x_202:
[----:B-1----:R-:W-:Y:S01]  /*50d0*/  @!P3 IMAD R11, R106, R153, R10 ;  /* 0x000000996a0bb224 */ /* 0x002fe200078e020a */
[----:B------:R-:W-:Y:S04]  /*50e0*/  BSSY B1, `(.L_x_204) ;  /* 0x0000006000017945 */ /* 0x000fe80003800000 */
[----:B------:R1:W-:Y:S01]  /*50f0*/  @!P3 STG.E.U8 desc[UR36][R6.64+0xa0], R11 ;  /* 0x0000a00b0600b986 */ /* 0x0003e2000c101124 */
[----:B------:R-:W-:Y:S05]  /*5100*/  @P4 BRA `(.L_x_205) ;  /* 0x00000000000c4947 */ /* 0x000fea0003800000 */
[----:B------:R-:W1:Y:S02]  /*5110*/  LDG.E.U8 R164, desc[UR36][R8.64+0xa1] ;  /* 0x0000a12408a47981 */ /* 0x000e64000c1e1100 */
[----:B-1----:R-:W-:-:S05]  /*5120*/  PRMT R11, R164, 0x8880, RZ ;  /* 0x00008880a40b7816 */ /* 0x002fca00000000ff */
[----:B------:R-:W-:-:S07]  /*5130*/  IMAD R10, R11, R152, RZ ;  /* 0x000000980b0a7224 */ /* 0x000fce00078e02ff */
.L_x_205:
[----:B------:R-:W-:Y:S05]  /*5140*/  BSYNC B1 ;  /* 0x0000000000017941 */ /* 0x000fea0003800000 */
.L_x_204:
        /* <DEDUP_REMOVED lines=10> */
.L_x_207:
[----:B------:R-:W-:Y:S05]  /*51f0*/  BSYNC B1 ;  /* 0x0000000000017941 */ /* 0x000fea0003800000 */
.L_x_206:
[----:B-1----:R-:W-:Y:S01]  /*5200*/  @!P2 IMAD R11, R108, R153, R10 ;  /* 0x000000996c0ba224 */ /* 0x002fe200078e020a */
[----:B------:R-:W-:Y:S04]  /*5210*/  BSSY B1, `(.L_x_208) ;  /* 0x0000006000017945 */ /* 0x000fe80003800000 */
[----:B------:R1:W-:Y:S01]  /*5220*/  @!P2 STG.E.U8 desc[UR36][R4.64+0xa8], R11 ;  /* 0x0000a80b0400a986 */ /* 0x0003e2000c101124 */
[----:B------:R-:W-:Y:S05]  /*5230*/  @P3 BRA `(.L_x_209) ;  /* 0x00000000000c3947 */ /* 0x000fea0003800000 */
[----:B------:R-:W1:Y:S02]  /*5240*/  LDG.E.U8 R164, desc[UR36][R2.64+0xa9] ;  /* 0x0000a92402a47981 */ /* 0x000e64000c1e1100 */
[----:B-1----:R-:W-:-:S05]  /*5250*/  PRMT R11, R164, 0x8880, RZ ;  /* 0x00008880a40b7816 */ /* 0x002fca00000000ff */
[----:B------:R-:W-:-:S07]  /*5260*/  IMAD R10, R11, R152, RZ ;  /* 0x000000980b0a7224 */ /* 0x000fce00078e02ff */
.L_x_209:
[----:B------:R-:W-:Y:S05]  /*5270*/  BSYNC B1 ;  /* 0x0000000000017941 */ /* 0x000fea0003800000 */
.L_x_208:
[----:B------:R-:W-:Y:S01]  /*5280*/  @!P3 IMAD R109, R109, R153, R10 ;  /* 0x000000996d6db224 */ /* 0x000fe200078e020a */
[----:B------:R-:W-:Y:S04]  /*5290*/  BSSY B1, `(.L_x_210) ;  /* 0x0000006000017945 */ /* 0x000fe80003800000 */
[----:B------:R0:W-:Y:S01]  /*52a0*/  @!P3 STG.E.U8 desc[UR36][R4.64+0xa9], R109 ;  /* 0x0000a96d0400b986 */ /* 0x0001e2000c101124 */
[----:B------:R-:W-:Y:S05]  /*52b0*/  @P4 BRA `(.L_x_211) ;  /* 0x00000000000c4947 */ /* 0x000fea0003800000 */
[----:B------:R-:W1:Y:S02]  /*52c0*/  LDG.E.U8 R164, desc[UR36][R8.64+0xa8] ;  /* 0x0000a82408a47981 */ /* 0x000e64000c1e1100 */
[----:B-1----:R-:W-:-:S05]  /*52d0*/  PRMT R11, R164, 0x8880, RZ ;  /* 0x00008880a40b7816 */ /* 0x002fca00000000ff */
[----:B------:R-:W-:-:S07]  /*52e0*/  IMAD R10, R11, R152, RZ ;  /* 0x000000980b0a7224 */ /* 0x000fce00078e02ff */
.L_x_211:
[----:B------:R-:W-:Y:S05]  /*52f0*/  BSYNC B1 ;  /* 0x0000000000017941 */ /* 0x000fea0003800000 */
.L_x_210:
        /* <DEDUP_REMOVED lines=10> */
.L_x_213:
[----:B------:R-:W-:Y:S05]  /*53a0*/  BSYNC B1 ;  /* 0x0000000000017941 */ /* 0x000fea0003800000 */
.L_x_212:
[----:B------:R-:W-:Y:S01]  /*53b0*/  @!P2 IMAD R111, R111, R153, R10 ;  /* 0x000000996f6fa224 */ /* 0x000fe200078e020a */
[----:B------:R-:W-:Y:S04]  /*53c0*/  BSSY B1, `(.L_x_214) ;  /* 0x0000006000017945 */ /* 0x000fe80003800000 */
[----:B------:R0:W-:Y:S01]  /*53d0*/  @!P2 STG.E.U8 desc[UR36][R6.64+0xa9], R111 ;  /* 0x0000a96f0600a986 */ /* 0x0001e2000c101124 */
[----:B------:R-:W-:Y:S05]  /*53e0*/  @P3 BRA `(.L_x_215) ;  /* 0x00000000000c3947 */ /* 0x000fea0003800000 */
[----:B------:R-:W1:Y:S02]  /*53f0*/  LDG.E.U8 R164, desc[UR36][R2.64+0xb0] ;  /* 0x0000b02402a47981 */ /* 0x000e64000c1e1100 */
[----:B-1----:R-:W-:-:S05]  /*5400*/  PRMT R11, R164, 0x8880, RZ ;  /* 0x00008880a40b7816 */ /* 0x002fca00000000ff */
[----:B------:R-:W-:-:S07]  /*5410*/  IMAD R10, R11, R152, RZ ;  /* 0x000000980b0a7224 */ /* 0x000fce00078e02ff */
.L_x_215:
[----:B------:R-:W-:Y:S05]  /*5420*/  BSYNC B1 ;  /* 0x0000000000017941 */ /* 0x000fea0003800000 */
.L_x_214:
[----:B-1----:R-:W-:Y:S01]  /*5430*/  @!P3 IMAD R11, R112, R153, R10 ;  /* 0x00000099700bb224 */ /* 0x002fe200078e020a */
[----:B------:R-:W-:Y:S04]  /*5440*/  BSSY B1, `(.L_x_216) ;  /* 0x0000006000017945 */ /* 0x000fe80003800000 */
[----:B------:R1:W-:Y:S01]  /*5450*/  @!P3 STG.E.U8 desc[UR36][R4.64+0xb0], R11 ;  /* 0x0000b00b0400b986 */ /* 0x0003e2000c101124 */
[----:B------:R-:W-:Y:S05]  /*5460*/  @P4 BRA `(.L_x_217) ;  /* 0x00000000000c4947 */ /* 0x000fea0003800000 */
[----:B------:R-:W1:Y:S02]  /*5470*/  LDG.E.U8 R164, desc[UR36][R2.64+0xb1] ;  /* 0x0000b12402a47981 */ /* 0x000e64000c1e1100 */
[----:B-1----:R-:W-:-:S05]  /*5480*/  PRMT R11, R164, 0x8880, RZ ;  /* 0x00008880a40b7816 */ /* 0x002fca00000000ff */
[----:B------:R-:W-:-:S07]  /*5490*/  IMAD R10, R11, R152, RZ ;  /* 0x000000980b0a7224 */ /* 0x000fce00078e02ff */
.L_x_217:
[----:B------:R-:W-:Y:S05]  /*54a0*/  BSYNC B1 ;  /* 0x0000000000017941 */ /* 0x000fea0003800000 */
.L_x_216:
        /* <DEDUP_REMOVED lines=10> */
.L_x_219:
[----:B------:R-:W-:Y:S05]  /*5550*/  BSYNC B1 ;  /* 0x0000000000017941 */ /* 0x000fea0003800000 */
.L_x_218:
[----:B-1----:R-:W-:Y:S01]  /*5560*/  @!P2 IMAD R11, R114, R153, R10 ;  /* 0x00000099720ba224 */ /* 0x002fe200078e020a */
[----:B------:R-:W-:Y:S04]  /*5570*/  BSSY B1, `(.L_x_220) ;  /* 0x0000006000017945 */ /* 0x000fe80003800000 */
[----:B------:R1:W-:Y:S01]  /*5580*/  @!P2 STG.E.U8 desc[UR36][R6.64+0xb0], R11 ;  /* 0x0000b00b0600a986 */ /* 0x0003e2000c101124 */
[----:B------:R-:W-:Y:S05]  /*5590*/  @P3 BRA `(.L_x_221) ;  /* 0x00000000000c3947 */ /* 0x000fea0003800000 */
[----:B------:R-:W1:Y:S02]  /*55a0*/  LDG.E.U8 R164, desc[UR36][R8.64+0xb1] ;  /* 0x0000b12408a47981 */ /* 0x000e64000c1e1100 */
[----:B-1----:R-:W-:-:S05]  /*55b0*/  PRMT R11, R164, 0x8880, RZ ;  /* 0x00008880a40b7816 */ /* 0x002fca00000000ff */
[----:B------:R-:W-:-:S07]  /*55c0*/  IMAD R10, R11, R152, RZ ;  /* 0x000000980b0a7224 */ /* 0x000fce00078e02ff */
.L_x_221:
[----:B------:R-:W-:Y:S05]  /*55d0*/  BSYNC B1 ;  /* 0x0000000000017941 */ /* 0x000fea0003800000 */
.L_x_220:
[----:B------:R-:W-:Y:S01]  /*55e0*/  @!P3 IMAD R115, R115, R153, R10 ;  /* 0x000000997373b224 */ /* 0x000fe200078e020a */
[----:B------:R-:W-:Y:S04]  /*55f0*/  BSSY B1, `(.L_x_222) ;  /* 0x0000006000017945 */ /* 0x000fe80003800000 */
[----:B------:R0:W-:Y:S01]  /*5600*/  @!P3 STG.E.U8 desc[UR36][R6.64+0xb1], R115 ;  /* 0x0000b1730600b986 */ /* 0x0001e2000c101124 */
[----:B------:R-:W-:Y:S05]  /*5610*/  @P4 BRA `(.L_x_223) ;  /* 0x00000000000c4947 */ /* 0x000fea0003800000 */
[----:B------:R-:W1:Y:S02]  /*5620*/  LDG.E.U8 R164, desc[UR36][R2.64+0xb8] ;  /* 0x0000b82402a47981 */ /* 0x000e64000c1e1100 */
[----:B-1----:R-:W-:-:S05]  /*5630*/  PRMT R11, R164, 0x8880, RZ ;  /* 0x00008880a40b7816 */ /* 0x002fca00000000ff */
[----:B------:R-:W-:-:S07]  /*5640*/  IMAD R10, R11, R152, RZ ;  /* 0x000000980b0a7224 */ /* 0x000fce00078e02ff */
.L_x_223:
[----:B------:R-:W-:Y:S05]  /*5650*/  BSYNC B1 ;  /* 0x0000000000017941 */ /* 0x000fea0003800000 */
.L_x_222:
        /* <DEDUP_REMOVED lines=10> */
.L_x_225:
[----:B------:R-:W-:Y:S05]  /*5700*/  BSYNC B1 ;  /* 0x0000000000017941 */ /* 0x000fea0003800000 */
.L_x_224:
[----:B------:R-:W-:Y:S01]  /*5710*/  @!P2 IMAD R117, R117, R153, R10 ;  /* 0x000000997575a224 */ /* 0x000fe200078e020a */
[----:B------:R-:W-:Y:S04]  /*5720*/  BSSY B1, `(.L_x_226) ;  /* 0x0000006000017945 */ /* 0x000fe80003800000 */
[----:B------:R0:W-:Y:S01]  /*5730*/  @!P2 STG.E.U8 desc[UR36][R4.64+0xb9], R117 ;  /* 0x0000b9750400a986 */ /* 0x0001e2000c101124 */
[----:B------:R-:W-:Y:S05]  /*5740*/  @P3 BRA `(.L_x_227) ;  /* 0x00000000000c3947 */ /* 0x000fea0003800000 */
[----:B------:R-:W1:Y:S02]  /*5750*/  LDG.E.U8 R164, desc[UR36][R8.64+0xb8] ;  /* 0x0000b82408a47981 */ /* 0x000e64000c1e1100 */
[----:B-1----:R-:W-:-:S05]  /*5760*/  PRMT R11, R164, 0x8880, RZ ;  /* 0x00008880a40b7816 */ /* 0x002fca00000000ff */
[----:B------:R-:W-:-:S07]  /*5770*/  IMAD R10, R11, R152, RZ ;  /* 0x000000980b0a7224 */ /* 0x000fce00078e02ff */
.L_x_227:
[----:B------:R-:W-:Y:S05]  /*5780*/  BSYNC B1 ;  /* 0x0000000000017941 */ /* 0x000fea0003800000 */
.L_x_226:
[----:B-1----:R-:W-:Y:S01]  /*5790*/  @!P3 IMAD R11, R118, R153, R10 ;  /* 0x00000099760bb224 */ /* 0x002fe200078e020a */
[----:B------:R-:W-:Y:S04]  /*57a0*/  BSSY B1, `(.L_x_228) ;  /* 0x0000006000017945 */ /* 0x000fe80003800000 */
[----:B------:R1:W-:Y:S01]  /*57b0*/  @!P3 STG.E.U8 desc[UR36][R6.64+0xb8], R11 ;  /* 0x0000b80b0600b986 */ /* 0x0003e2000c101124 */
[----:B------:R-:W-:Y:S05]  /*57c0*/  @P4 BRA `(.L_x_229) ;  /* 0x00000000000c4947 */ /* 0x000fea0003800000 */
[----:B------:R-:W1:Y:S02]  /*57d0*/  LDG.E.U8 R164, desc[UR36][R8.64+0xb9] ;  /* 0x0000b92408a47981 */ /* 0x000e64000c1e1100 */
[----:B-1----:R-:W-:-:S05]  /*57e0*/  PRMT R11, R164, 0x8880, RZ ;  /* 0x00008880a40b7816 */ /* 0x002fca00000000ff */
[----:B------:R-:W-:-:S07]  /*57f0*/  IMAD R10, R11, R152, RZ ;  /* 0x000000980b0a7224 */ /* 0x000fce00078e02ff */
.L_x_229:
[----:B------:R-:W-:Y:S05]  /*5800*/  BSYNC B1 ;  /* 0x0000000000017941 */ /* 0x000fea0003800000 */
.L_x_228:
        /* <DEDUP_REMOVED lines=10> */
.L_x_231:
[----:B------:R-:W-:Y:S05]  /*58b0*/  BSYNC B1 ;  /* 0x0000000000017941 */ /* 0x000fea0003800000 */
.L_x_230:
[----:B-1----:R-:W-:Y:S01]  /*58c0*/  @!P2 IMAD R11, R120, R153, R10 ;  /* 0x00000099780ba224 */ /* 0x002fe200078e020a */
[----:B------:R-:W-:Y:S04]  /*58d0*/  BSSY B1, `(.L_x_232) ;  /* 0x0000006000017945 */ /* 0x000fe80003800000 */
[----:B------:R1:W-:Y:S01]  /*58e0*/  @!P2 STG.E.U8 desc[UR36][R4.64+0xc0], R11 ;  /* 0x0000c00b0400a986 */ /* 0x0003e2000c101124 */
[----:B------:R-:W-:Y:S05]  /*58f0*/  @P3 BRA `(.L_x_233) ;  /* 0x00000000000c3947 */ /* 0x000fea0003800000 */
[----:B------:R-:W1:Y:S02]  /*5900*/  LDG.E.U8 R164, desc[UR36][R2.64+0xc1] ;  /* 0x0000c12402a47981 */ /* 0x000e64000c1e1100 */
[----:B-1----:R-:W-:-:S05]  /*5910*/  PRMT R11, R164, 0x8880, RZ ;  /* 0x00008880a40b7816 */ /* 0x002fca00000000ff */
[----:B------:R-:W-:-:S07]  /*5920*/  IMAD R10, R11, R152, RZ ;  /* 0x000000980b0a7224 */ /* 0x000fce00078e02ff */
.L_x_233:
[----:B------:R-:W-:Y:S05]  /*5930*/  BSYNC B1 ;  /* 0x0000000000017941 */ /* 0x000fea0003800000 */
.L_x_232:
[----:B------:R-:W-:Y:S01]  /*5940*/  @!P3 IMAD R121, R121, R153, R10 ;  /* 0x000000997979b224 */ /* 0x000fe200078e020a */
[----:B------:R-:W-:Y:S04]  /*5950*/  BSSY B1, `(.L_x_234) ;  /* 0x0000006000017945 */ /* 0x000fe80003800000 */
[----:B------:R0:W-:Y:S01]  /*5960*/  @!P3 STG.E.U8 desc[UR36][R4.64+0xc1], R121 ;  /* 0x0000c1790400b986 */ /* 0x0001e2000c101124 */
[----:B------:R-:W-:Y:S05]  /*5970*/  @P4 BRA `(.L_x_235) ;  /* 0x00000000000c4947 */ /* 0x000fea0003800000 */
[----:B------:R-:W1:Y:S02]  /*5980*/  LDG.E.U8 R164, desc[UR36][R8.64+0xc0] ;  /* 0x0000c02408a47981 */ /* 0x000e64000c1e1100 */
[----:B-1----:R-:W-:-:S05]  /*5990*/  PRMT R11, R164, 0x8880, RZ ;  /* 0x00008880a40b7816 */ /* 0x002fca00000000ff */
[----:B------:R-:W-:-:S07]  /*59a0*/  IMAD R10, R11, R152, RZ ;  /* 0x000000980b0a7224 */ /* 0x000fce00078e02ff */
.L_x_235:
[----:B------:R-:W-:Y:S05]  /*59b0*/  BSYNC B1 ;  /* 0x0000000000017941 */ /* 0x000fea0003800000 */
.L_x_234:
        /* <DEDUP_REMOVED lines=10> */
.L_x_237:
[----:B------:R-:W-:Y:S05]  /*5a60*/  BSYNC B1 ;  /* 0x0000000000017941 */ /* 0x000fea0003800000 */
.L_x_236:
[----:B------:R-:W-:Y:S01]  /*5a70*/  @!P2 IMAD R123, R123, R153, R10 ;  /* 0x000000997b7ba224 */ /* 0x000fe200078e020a */
[----:B------:R-:W-:Y:S04]  /*5a80*/  BSSY B1, `(.L_x_238) ;  /* 0x0000006000017945 */ /* 0x000fe80003800000 */
[----:B------:R0:W-:Y:S01]  /*5a90*/  @!P2 STG.E.U8 desc[UR36][R6.64+0xc1], R123 ;  /* 0x0000c17b0600a986 */ /* 0x0001e2000c101124 */
[----:B------:R-:W-:Y:S05]  /*5aa0*/  @P3 BRA `(.L_x_239) ;  /* 0x00000000000c3947 */ /* 0x000fea0003800000 */
[----:B------:R-:W1:Y:S02]  /*5ab0*/  LDG.E.U8 R164, desc[UR36][R2.64+0xc8] ;  /* 0x0000c82402a47981 */ /* 0x000e64000c1e1100 */
[----:B-1----:R-:W-:-:S05]  /*5ac0*/  PRMT R11, R164, 0x8880, RZ ;  /* 0x00008880a40b7816 */ /* 0x002fca00000000ff */
[----:B------:R-:W-:-:S07]  /*5ad0*/  IMAD R10, R11, R152, RZ ;  /* 0x000000980b0a7224 */ /* 0x000fce00078e02ff */
.L_x_239:
[----:B------:R-:W-:Y:S05]  /*5ae0*/  BSYNC B1 ;  /* 0x0000000000017941 */ /* 0x000fea0003800000 */
.L_x_238:
[----:B-1----:R-:W-:Y:S01]  /*5af0*/  @!P3 IMAD R11, R124, R153, R10 ;  /* 0x000000997c0bb224 */ /* 0x002fe200078e020a */
[----:B------:R-:W-:Y:S04]  /*5b00*/  BSSY B1, `(.L_x_240) ;  /* 0x0000006000017945 */ /* 0x000fe80003800000 */
[----:B------:R1:W-:Y:S01]  /*5b10*/  @!P3 STG.E.U8 desc[UR36][R4.64+0xc8], R11 ;  /* 0x0000c80b0400b986 */ /* 0x0003e2000c101124 */
[----:B------:R-:W-:Y:S05]  /*5b20*/  @P4 BRA `(.L_x_241) ;  /* 0x00000000000c4947 */ /* 0x000fea0003800000 */
[----:B------:R-:W1:Y:S02]  /*5b30*/  LDG.E.U8 R164, desc[UR36][R2.64+0xc9] ;  /* 0x0000c92402a47981 */ /* 0x000e64000c1e1100 */
[----:B-1----:R-:W-:-:S05]  /*5b40*/  PRMT R11, R164, 0x8880, RZ ;  /* 0x00008880a40b7816 */ /* 0x002fca00000000ff */
[----:B------:R-:W-:-:S07]  /*5b50*/  IMAD R10, R11, R152, RZ ;  /* 0x000000980b0a7224 */ /* 0x000fce00078e02ff */
.L_x_241:
[----:B------:R-:W-:Y:S05]  /*5b60*/  BSYNC B1 ;  /* 0x0000000000017941 */ /* 0x000fea0003800000 */
.L_x_240:
        /* <DEDUP_REMOVED lines=10> */
.L_x_243:
[----:B------:R-:W-:Y:S05]  /*5c10*/  BSYNC B1 ;  /* 0x0000000000017941 */ /* 0x000fea0003800000 */
.L_x_242:
[----:B-1----:R-:W-:Y:S01]  /*5c20*/  @!P2 IMAD R11, R126, R153, R10 ;  /* 0x000000997e0ba224 */ /* 0x002fe200078e020a */
[----:B------:R-:W-:Y:S04]  /*5c30*/  BSSY B1, `(.L_x_244) ;  /* 0x0000006000017945 */ /* 0x000fe80003800000 */
[----:B------:R1:W-:Y:S01]  /*5c40*/  @!P2 STG.E.U8 desc[UR36][R6.64+0xc8], R11 ;  /* 0x0000c80b0600a986 */ /* 0x0003e2000c101124 */
[----:B------:R-:W-:Y:S05]  /*5c50*/  @P3 BRA `(.L_x_245) ;  /* 0x00000000000c3947 */ /* 0x000fea0003800000 */
[----:B------:R-:W1:Y:S02]  /*5c60*/  LDG.E.U8 R164, desc[UR36][R8.64+0xc9] ;  /* 0x0000c92408a47981 */ /* 0x000e64000c1e1100 */
[----:B-1----:R-:W-:-:S05]  /*5c70*/  PRMT R11, R164, 0x8880, RZ ;  /* 0x00008880a40b7816 */ /* 0x002fca00000000ff */
[----:B------:R-:W-:-:S07]  /*5c80*/  IMAD R10, R11, R152, RZ ;  /* 0x000000980b0a7224 */ /* 0x000fce00078e02ff */
.L_x_245:
[----:B------:R-:W-:Y:S05]  /*5c90*/  BSYNC B1 ;  /* 0x0000000000017941 */ /* 0x000fea0003800000 */
.L_x_244:
[----:B------:R-:W-:Y:S01]  /*5ca0*/  @!P3 IMAD R127, R127, R153, R10 ;  /* 0x000000997f7fb224 */ /* 0x000fe200078e020a */
[----:B------:R-:W-:Y:S04]  /*5cb0*/  BSSY B1, `(.L_x_246) ;  /* 0x0000006000017945 */ /* 0x000fe80003800000 */
[----:B------:R0:W-:Y:S01]  /*5cc0*/  @!P3 STG.E.U8 desc[UR36][R6.64+0xc9], R127 ;  /* 0x0000c97f0600b986 */ /* 0x0001e2000c101124 */
[----:B------:R-:W-:Y:S05]  /*5cd0*/  @P4 BRA `(.L_x_247) ;  /* 0x00000000000c4947 */ /* 0x000fea0003800000 */
[----:B------:R-:W1:Y:S02]  /*5ce0*/  LDG.E.U8 R164, desc[UR36][R2.64+0xd0] ;  /* 0x0000d02402a47981 */ /* 0x000e64000c1e1100 */
[----:B-1----:R-:W-:-:S05]  /*5cf0*/  PRMT R11, R164, 0x8880, RZ ;  /* 0x00008880a40b7816 */ /* 0x002fca00000000ff */
[----:B------:R-:W-:-:S07]  /*5d00*/  IMAD R10, R11, R152, RZ ;  /* 0x000000980b0a7224 */ /* 0x000fce00078e02ff */
.L_x_247:
[----:B------:R-:W-:Y:S05]  /*5d10*/  BSYNC B1 ;  /* 0x0000000000017941 */ /* 0x000fea0003800000 */
.L_x_246:
        /* <DEDUP_REMOVED lines=10> */
.L_x_249:
[----:B------:R-:W-:Y:S05]  /*5dc0*/  BSYNC B1 ;  /* 0x0000000000017941 */ /* 0x000fea0003800000 */
.L_x_248:
[----:B------:R-:W-:Y:S01]  /*5dd0*/  @!P2 IMAD R129, R129, R153, R10 ;  /* 0x000000998181a224 */ /* 0x000fe200078e020a */
[----:B------:R-:W-:Y:S04]  /*5de0*/  BSSY B1, `(.L_x_250) ;  /* 0x0000006000017945 */ /* 0x000fe80003800000 */
[----:B------:R0:W-:Y:S01]  /*5df0*/  @!P2 STG.E.U8 desc[UR36][R4.64+0xd1], R129 ;  /* 0x0000d1810400a986 */ /* 0x0001e2000c101124 */
[----:B------:R-:W-:Y:S05]  /*5e00*/  @P3 BRA `(.L_x_251) ;  /* 0x00000000000c3947 */ /* 0x000fea0003800000 */
[----:B------:R-:W1:Y:S02]  /*5e10*/  LDG.E.U8 R164, desc[UR36][R8.64+0xd0] ;  /* 0x0000d02408a47981 */ /* 0x000e64000c1e1100 */
[----:B-1----:R-:W-:-:S05]  /*5e20*/  PRMT R11, R164, 0x8880, RZ ;  /* 0x00008880a40b7816 */ /* 0x002fca00000000ff */
[----:B------:R-:W-:-:S07]  /*5e30*/  IMAD R10, R11, R152, RZ ;  /* 0x000000980b0a7224 */ /* 0x000fce00078e02ff */
.L_x_251:
[----:B------:R-:W-:Y:S05]  /*5e40*/  BSYNC B1 ;  /* 0x0000000000017941 */ /* 0x000fea0003800000 */
.L_x_250:
[----:B-1----:R-:W-:Y:S01]  /*5e50*/  @!P3 IMAD R11, R130, R153, R10 ;  /* 0x00000099820bb224 */ /* 0x002fe200078e020a */
[----:B------:R-:W-:Y:S04]  /*5e60*/  BSSY B1, `(.L_x_252) ;  /* 0x0000006000017945 */ /* 0x000fe80003800000 */
[----:B------:R1:W-:Y:S01]  /*5e70*/  @!P3 STG.E.U8 desc[UR36][R6.64+0xd0], R11 ;  /* 0x0000d00b0600b986 */ /* 0x0003e2000c101124 */
[----:B------:R-:W-:Y:S05]  /*5e80*/  @P4 BRA `(.L_x_253) ;  /* 0x00000000000c4947 */ /* 0x000fea0003800000 */
[----:B------:R-:W1:Y:S02]  /*5e90*/  LDG.E.U8 R164, desc[UR36][R8.64+0xd1] ;  /* 0x0000d12408a47981 */ /* 0x000e64000c1e1100 */
[----:B-1----:R-:W-:-:S05]  /*5ea0*/  PRMT R11, R164, 0x8880, RZ ;  /* 0x00008880a40b7816 */ /* 0x002fca00000000ff */
[----:B------:R-:W-:-:S07]  /*5eb0*/  IMAD R10, R11, R152, RZ ;  /* 0x000000980b0a7224 */ /* 0x000fce00078e02ff */
.L_x_253:
[----:B------:R-:W-:Y:S05]  /*5ec0*/  BSYNC B1 ;  /* 0x0000000000017941 */ /* 0x000fea0003800000 */
.L_x_252:
        /* <DEDUP_REMOVED lines=10> */
.L_x_255:
[----:B------:R-:W-:Y:S05]  /*5f70*/  BSYNC B1 ;  /* 0x0000000000017941 */ /* 0x000fea0003800000 */
.L_x_254:
[----:B-1----:R-:W-:Y:S01]  /*5f80*/  @!P2 IMAD R11, R132, R153, R10 ;  /* 0x00000099840ba224 */ /* 0x002fe200078e020a */
[----:B------:R-:W-:Y:S04]  /*5f90*/  BSSY B1, `(.L_x_256) ;  /* 0x0000006000017945 */ /* 0x000fe80003800000 */
[----:B------:R1:W-:Y:S01]  /*5fa0*/  @!P2 STG.E.U8 desc[UR36][R4.64+0xd8], R11 ;  /* 0x0000d80b0400a986 */ /* 0x0003e2000c101124 */
[----:B------:R-:W-:Y:S05]  /*5fb0*/  @P3 BRA `(.L_x_257) ;  /* 0x00000000000c3947 */ /* 0x000fea0003800000 */
[----:B------:R-:W1:Y:S02]  /*5fc0*/  LDG.E.U8 R164, desc[UR36][R2.64+0xd9] ;  /* 0x0000d92402a47981 */ /* 0x000e64000c1e1100 */
[----:B-1----:R-:W-:-:S05]  /*5fd0*/  PRMT R11, R164, 0x8880, RZ ;  /* 0x00008880a40b7816 */ /* 0x002fca00000000ff */
[----:B------:R-:W-:-:S07]  /*5fe0*/  IMAD R10, R11, R152, RZ ;  /* 0x000000980b0a7224 */ /* 0x000fce00078e02ff */
.L_x_257:
[----:B------:R-:W-:Y:S05]  /*5ff0*/  BSYNC B1 ;  /* 0x0000000000017941 */ /* 0x000fea0003800000 */
.L_x_256:
[----:B------:R-:W-:Y:S01]  /*6000*/  @!P3 IMAD R133, R133, R153, R10 ;  /* 0x000000998585b224 */ /* 0x000fe200078e020a */
[----:B------:R-:W-:Y:S04]  /*6010*/  BSSY B1, `(.L_x_258) ;  /* 0x0000006000017945 */ /* 0x000fe80003800000 */
[----:B------:R0:W-:Y:S01]  /*6020*/  @!P3 STG.E.U8 desc[UR36][R4.64+0xd9], R133 ;  /* 0x0000d9850400b986 */ /* 0x0001e2000c101124 */
[----:B------:R-:W-:Y:S05]  /*6030*/  @P4 BRA `(.L_x_259) ;  /* 0x00000000000c4947 */ /* 0x000fea0003800000 */
[----:B------:R-:W1:Y:S02]  /*6040*/  LDG.E.U8 R164, desc[UR36][R8.64+0xd8] ;  /* 0x0000d82408a47981 */ /* 0x000e64000c1e1100 */
[----:B-1----:R-:W-:-:S05]  /*6050*/  PRMT R11, R164, 0x8880, RZ ;  /* 0x00008880a40b7816 */ /* 0x002fca00000000ff */
[----:B------:R-:W-:-:S07]  /*6060*/  IMAD R10, R11, R152, RZ ;  /* 0x000000980b0a7224 */ /* 0x000fce00078e02ff */
.L_x_259:
[----:B------:R-:W-:Y:S05]  /*6070*/  BSYNC B1 ;  /* 0x0000000000017941 */ /* 0x000fea0003800000 */
.L_x_258:
        /* <DEDUP_REMOVED lines=10> */
.L_x_261:
[----:B------:R-:W-:Y:S05]  /*6120*/  BSYNC B1 ;  /* 0x0000000000017941 */ /* 0x000fea0003800000 */
.L_x_260:
[----:B------:R-:W-:Y:S01]  /*6130*/  @!P2 IMAD R135, R135, R153, R10 ;  /* 0x000000998787a224 */ /* 0x000fe200078e020a */
[----:B------:R-:W-:Y:S04]  /*6140*/  BSSY B1, `(.L_x_262) ;  /* 0x0000006000017945 */ /* 0x000fe80003800000 */
[----:B------:R0:W-:Y:S01]  /*6150*/  @!P2 STG.E.U8 desc[UR36][R6.64+0xd9], R135 ;  /* 0x0000d9870600a986 */ /* 0x0001e2000c101124 */
[----:B------:R-:W-:Y:S05]  /*6160*/  @P3 BRA `(.L_x_263) ;  /* 0x00000000000c3947 */ /* 0x000fea0003800000 */
[----:B------:R-:W1:Y:S02]  /*6170*/  LDG.E.U8 R164, desc[UR36][R2.64+0xe0] ;  /* 0x0000e02402a47981 */ /* 0x000e64000c1e1100 */
[----:B-1----:R-:W-:-:S05]  /*6180*/  PRMT R11, R164, 0x8880, RZ ;  /* 0x00008880a40b7816 */ /* 0x002fca00000000ff */
[----:B------:R-:W-:-:S07]  /*6190*/  IMAD R10, R11, R152, RZ ;  /* 0x000000980b0a7224 */ /* 0x000fce00078e02ff */
.L_x_263:
[----:B------:R-:W-:Y:S05]  /*61a0*/  BSYNC B1 ;  /* 0x0000000000017941 */ /* 0x000fea0003800000 */
.L_x_262:
[----:B-1----:R-:W-:Y:S01]  /*61b0*/  @!P3 IMAD R11, R136, R153, R10 ;  /* 0x00000099880bb224 */ /* 0x002fe200078e020a */
[----:B------:R-:W-:Y:S04]  /*61c0*/  BSSY B1, `(.L_x_264) ;  /* 0x0000006000017945 */ /* 0x000fe80003800000 */
[----:B------:R1:W-:Y:S01]  /*61d0*/  @!P3 STG.E.U8 desc[UR36][R4.64+0xe0], R11 ;  /* 0x0000e00b0400b986 */ /* 0x0003e2000c101124 */
[----:B------:R-:W-:Y:S05]  /*61e0*/  @P4 BRA `(.L_x_265) ;  /* 0x00000000000c4947 */ /* 0x000fea0003800000 */
[----:B------:R-:W1:Y:S02]  /*61f0*/  LDG.E.U8 R164, desc[UR36][R2.64+0xe1] ;  /* 0x0000e12402a47981 */ /* 0x000e64000c1e1100 */
[----:B-1----:R-:W-:-:S05]  /*6200*/  PRMT R11, R164, 0x8880, RZ ;  /* 0x00008880a40b7816 */ /* 0x002fca00000000ff */
[----:B------:R-:W-:-:S07]  /*6210*/  IMAD R10, R11, R152, RZ ;  /* 0x000000980b0a7224 */ /* 0x000fce00078e02ff */
.L_x_265:
[----:B------:R-:W-:Y:S05]  /*6220*/  BSYNC B1 ;  /* 0x0000000000017941 */ /* 0x000fea0003800000 */
.L_x_264:
        /* <DEDUP_REMOVED lines=10> */
.L_x_267:
[----:B------:R-:W-:Y:S05]  /*62d0*/  BSYNC B1 ;  /* 0x0000000000017941 */ /* 0x000fea0003800000 */
.L_x_266:
[----:B-1----:R-:W-:Y:S01]  /*62e0*/  @!P2 IMAD R11, R138, R153, R10 ;  /* 0x000000998a0ba224 */ /* 0x002fe200078e020a */
[----:B------:R-:W-:Y:S04]  /*62f0*/  BSSY B1, `(.L_x_268) ;  /* 0x0000006000017945 */ /* 0x000fe80003800000 */
[----:B------:R1:W-:Y:S01]  /*6300*/  @!P2 STG.E.U8 desc[UR36][R6.64+0xe0], R11 ;  /* 0x0000e00b0600a986 */ /* 0x0003e2000c101124 */
[----:B------:R-:W-:Y:S05]  /*6310*/  @P3 BRA `(.L_x_269) ;  /* 0x00000000000c3947 */ /* 0x000fea0003800000 */
[----:B------:R-:W1:Y:S02]  /*6320*/  LDG.E.U8 R164, desc[UR36][R8.64+0xe1] ;  /* 0x0000e12408a47981 */ /* 0x000e64000c1e1100 */
[----:B-1----:R-:W-:-:S05]  /*6330*/  PRMT R11, R164, 0x8880, RZ ;  /* 0x00008880a40b7816 */ /* 0x002fca00000000ff */
[----:B------:R-:W-:-:S07]  /*6340*/  IMAD R10, R11, R152, RZ ;  /* 0x000000980b0a7224 */ /* 0x000fce00078e02ff */
.L_x_269:
[----:B------:R-:W-:Y:S05]  /*6350*/  BSYNC B1 ;  /* 0x0000000000017941 */ /* 0x000fea0003800000 */
.L_x_268:
[----:B------:R-:W-:Y:S01]  /*6360*/  @!P3 IMAD R139, R139, R153, R10 ;  /* 0x000000998b8bb224 */ /* 0x000fe200078e020a */
[----:B------:R-:W-:Y:S04]  /*6370*/  BSSY B1, `(.L_x_270) ;  /* 0x0000006000017945 */ /* 0x000fe80003800000 */
[----:B------:R0:W-:Y:S01]  /*6380*/  @!P3 STG.E.U8 desc[UR36][R6.64+0xe1], R139 ;  /* 0x0000e18b0600b986 */ /* 0x0001e2000c101124 */
[----:B------:R-:W-:Y:S05]  /*6390*/  @P4 BRA `(.L_x_271) ;  /* 0x00000000000c4947 */ /* 0x000fea0003800000 */
[----:B------:R-:W1:Y:S02]  /*63a0*/  LDG.E.U8 R164, desc[UR36][R2.64+0xe8] ;  /* 0x0000e82402a47981 */ /* 0x000e64000c1e1100 */
[----:B-1----:R-:W-:-:S05]  /*63b0*/  PRMT R11, R164, 0x8880, RZ ;  /* 0x00008880a40b7816 */ /* 0x002fca00000000ff */
[----:B------:R-:W-:-:S07]  /*63c0*/  IMAD R10, R11, R152, RZ ;  /* 0x000000980b0a7224 */ /* 0x000fce00078e02ff */
.L_x_271:
[----:B------:R-:W-:Y:S05]  /*63d0*/  BSYNC B1 ;  /* 0x0000000000017941 */ /* 0x000fea0003800000 */
.L_x_270:
        /* <DEDUP_REMOVED lines=10> */
.L_x_273:
[----:B------:R-:W-:Y:S05]  /*6480*/  BSYNC B1 ;  /* 0x0000000000017941 */ /* 0x000fea0003800000 */
.L_x_272:
[----:B------:R-:W-:Y:S01]  /*6490*/  @!P2 IMAD R141, R141, R153, R10 ;  /* 0x000000998d8da224 */ /* 0x000fe200078e020a */
[----:B------:R-:W-:Y:S04]  /*64a0*/  BSSY B1, `(.L_x_274) ;  /* 0x0000006000017945 */ /* 0x000fe80003800000 */
[----:B------:R0:W-:Y:S01]  /*64b0*/  @!P2 STG.E.U8 desc[UR36][R4.64+0xe9], R141 ;  /* 0x0000e98d0400a986 */ /* 0x0001e2000c101124 */
[----:B------:R-:W-:Y:S05]  /*64c0*/  @P3 BRA `(.L_x_275) ;  /* 0x00000000000c3947 */ /* 0x000fea0003800000 */
[----:B------:R-:W1:Y:S02]  /*64d0*/  LDG.E.U8 R164, desc[UR36][R8.64+0xe8] ;  /* 0x0000e82408a47981 */ /* 0x000e64000c1e1100 */
[----:B-1----:R-:W-:-:S05]  /*64e0*/  PRMT R11, R164, 0x8880, RZ ;  /* 0x00008880a40b7816 */ /* 0x002fca00000000ff */
[----:B------:R-:W-:-:S07]  /*64f0*/  IMAD R10, R11, R152, RZ ;  /* 0x000000980b0a7224 */ /* 0x000fce00078e02ff */
.L_x_275:
[----:B------:R-:W-:Y:S05]  /*6500*/  BSYNC B1 ;  /* 0x0000000000017941 */ /* 0x000fea0003800000 */
.L_x_274:
[----:B-1----:R-:W-:Y:S01]  /*6510*/  @!P3 IMAD R11, R142, R153, R10 ;  /* 0x000000998e0bb224 */ /* 0x002fe200078e020a */
[----:B------:R-:W-:Y:S04]  /*6520*/  BSSY B1, `(.L_x_276) ;  /* 0x0000006000017945 */ /* 0x000fe80003800000 */
[----:B------:R1:W-:Y:S01]  /*6530*/  @!P3 STG.E.U8 desc[UR36][R6.64+0xe8], R11 ;  /* 0x0000e80b0600b986 */ /* 0x0003e2000c101124 */
[----:B------:R-:W-:Y:S05]  /*6540*/  @P4 BRA `(.L_x_277) ;  /* 0x00000000000c4947 */ /* 0x000fea0003800000 */
[----:B------:R-:W1:Y:S02]  /*6550*/  LDG.E.U8 R164, desc[UR36][R8.64+0xe9] ;  /* 0x0000e92408a47981 */ /* 0x000e64000c1e1100 */
[----:B-1----:R-:W-:-:S05]  /*6560*/  PRMT R11, R164, 0x8880, RZ ;  /* 0x00008880a40b7816 */ /* 0x002fca00000000ff */
[----:B------:R-:W-:-:S07]  /*6570*/  IMAD R10, R11, R152, RZ ;  /* 0x000000980b0a7224 */ /* 0x000fce00078e02ff */
.L_x_277:
[----:B------:R-:W-:Y:S05]  /*6580*/  BSYNC B1 ;  /* 0x0000000000017941 */ /* 0x000fea0003800000 */
.L_x_276:
        /* <DEDUP_REMOVED lines=10> */
.L_x_279:
[----:B------:R-:W-:Y:S05]  /*6630*/  BSYNC B1 ;  /* 0x0000000000017941 */ /* 0x000fea0003800000 */
.L_x_278:
[----:B-1----:R-:W-:Y:S01]  /*6640*/  @!P2 IMAD R11, R144, R153, R10 ;  /* 0x00000099900ba224 */ /* 0x002fe200078e020a */
[----:B------:R-:W-:Y:S04]  /*6650*/  BSSY B1, `(.L_x_280) ;  /* 0x0000006000017945 */ /* 0x000fe80003800000 */
[----:B------:R1:W-:Y:S01]  /*6660*/  @!P2 STG.E.U8 desc[UR36][R4.64+0xf0], R11 ;  /* 0x0000f00b0400a986 */ /* 0x0003e2000c101124 */
[----:B------:R-:W-:Y:S05]  /*6670*/  @P3 BRA `(.L_x_281) ;  /* 0x00000000000c3947 */ /* 0x000fea0003800000 */
[----:B------:R-:W1:Y:S02]  /*6680*/  LDG.E.U8 R164, desc[UR36][R2.64+0xf1] ;  /* 0x0000f12402a47981 */ /* 0x000e64000c1e1100 */
[----:B-1----:R-:W-:-:S05]  /*6690*/  PRMT R11, R164, 0x8880, RZ ;  /* 0x00008880a40b7816 */ /* 0x002fca00000000ff */
[----:B------:R-:W-:-:S07]  /*66a0*/  IMAD R10, R11, R152, RZ ;  /* 0x000000980b0a7224 */ /* 0x000fce00078e02ff */
.L_x_281:
[----:B------:R-:W-:Y:S05]  /*66b0*/  BSYNC B1 ;  /* 0x0000000000017941 */ /* 0x000fea0003800000 */
.L_x_280:
[----:B------:R-:W-:Y:S01]  /*66c0*/  @!P3 IMAD R145, R145, R153, R10 ;  /* 0x000000999191b224 */ /* 0x000fe200078e020a */
[----:B------:R-:W-:Y:S04]  /*66d0*/  BSSY B1, `(.L_x_282) ;  /* 0x0000006000017945 */ /* 0x000fe80003800000 */
[----:B------:R0:W-:Y:S01]  /*66e0*/  @!P3 STG.E.U8 desc[UR36][R4.64+0xf1], R145 ;  /* 0x0000f1910400b986 */ /* 0x0001e2000c101124 */
[----:B------:R-:W-:Y:S05]  /*66f0*/  @P4 BRA `(.L_x_283) ;  /* 0x00000000000c4947 */ /* 0x000fea0003800000 */
[----:B------:R-:W1:Y:S02]  /*6700*/  LDG.E.U8 R164, desc[UR36][R8.64+0xf0] ;  /* 0x0000f02408a47981 */ /* 0x000e64000c1e1100 */
[----:B-1----:R-:W-:-:S05]  /*6710*/  PRMT R11, R164, 0x8880, RZ ;  /* 0x00008880a40b7816 */ /* 0x002fca00000000ff */
[----:B------:R-:W-:-:S07]  /*6720*/  IMAD R10, R11, R152, RZ ;  /* 0x000000980b0a7224 */ /* 0x000fce00078e02ff */
.L_x_283:
[----:B------:R-:W-:Y:S05]  /*6730*/  BSYNC B1 ;  /* 0x0000000000017941 */ /* 0x000fea0003800000 */
.L_x_282:
[----:B------:R-:W-:Y:S01]  /*6740*/  ISETP.LT.OR P2, PT, R0, 0xf2, !P0 ;  /* 0x000000f20000780c */ /* 0x000fe20004741670 */
[----:B-1----:R-:W-:Y:S01]  /*6750*/  @!P4 IMAD R11, R146, R153, R10 ;  /* 0x00000099920bc224 */ /* 0x002fe200078e020a */
[----:B------:R-:W-:Y:S01]  /*6760*/  BSSY B1, `(.L_x_284) ;  /* 0x0000009000017945 */ /* 0x000fe20003800000 */
[C---:B------:R-:W-:Y:S02]  /*6770*/  ISETP.LT.OR P3, PT, R0.reuse, 0xf9, !P1 ;  /* 0x000000f90000780c */ /* 0x040fe40004f61670 */
[C---:B------:R-:W-:Y:S01]  /*6780*/  ISETP.LT.OR P1, PT, R0.reuse, 0xfa, !P1 ;  /* 0x000000fa0000780c */ /* 0x040fe20004f21670 */
[----:B------:R1:W-:Y:S01]  /*6790*/  @!P4 STG.E.U8 desc[UR36][R6.64+0xf0], R11 ;  /* 0x0000f00b0600c986 */ /* 0x0003e2000c101124 */
[----:B------:R-:W-:-:S06]  /*67a0*/  ISETP.LT.OR P4, PT, R0, 0xf9, !P0 ;  /* 0x000000f90000780c */ /* 0x000fcc0004781670 */
[----:B------:R-:W-:Y:S07]  /*67b0*/  @P2 BRA `(.L_x_285) ;  /* 0x00000000000c2947 */ /* 0x000fee0003800000 */
[----:B------:R-:W1:Y:S02]  /*67c0*/  LDG.E.U8 R164, desc[UR36][R8.64+0xf1] ;  /* 0x0000f12408a47981 */ /* 0x000e64000c1e1100 */
[----:B-1----:R-:W-:-:S05]  /*67d0*/  PRMT R11, R164, 0x8880, RZ ;  /* 0x00008880a40b7816 */ /* 0x002fca00000000ff */
[----:B------:R-:W-:-:S07]  /*67e0*/  IMAD R10, R11, R152, RZ ;  /* 0x000000980b0a7224 */ /* 0x000fce00078e02ff */
.L_x_285:
[----:B------:R-:W-:Y:S05]  /*67f0*/  BSYNC B1 ;  /* 0x0000000000017941 */ /* 0x000fea0003800000 */
.L_x_284:
[----:B------:R-:W-:Y:S01]  /*6800*/  @!P2 IMAD R147, R147, R153, R10 ;  /* 0x000000999393a224 */ /* 0x000fe200078e020a */
[----:B------:R-:W-:Y:S04]  /*6810*/  BSSY B1, `(.L_x_286) ;  /* 0x0000006000017945 */ /* 0x000fe80003800000 */
[----:B------:R0:W-:Y:S01]  /*6820*/  @!P2 STG.E.U8 desc[UR36][R6.64+0xf1], R147 ;  /* 0x0000f1930600a986 */ /* 0x0001e2000c101124 */
[----:B------:R-:W-:Y:S05]  /*6830*/  @P3 BRA `(.L_x_287) ;  /* 0x00000000000c3947 */ /* 0x000fea0003800000 */
[----:B------:R-:W1:Y:S02]  /*6840*/  LDG.E.U8 R164, desc[UR36][R2.64+0xf8] ;  /* 0x0000f82402a47981 */ /* 0x000e64000c1e1100 */
[----:B-1----:R-:W-:-:S05]  /*6850*/  PRMT R11, R164, 0x8880, RZ ;  /* 0x00008880a40b7816 */ /* 0x002fca00000000ff */
[----:B------:R-:W-:-:S07]  /*6860*/  IMAD R10, R11, R152, RZ ;  /* 0x000000980b0a7224 */ /* 0x000fce00078e02ff */
.L_x_287:
[----:B------:R-:W-:Y:S05]  /*6870*/  BSYNC B1 ;  /* 0x0000000000017941 */ /* 0x000fea0003800000 */
.L_x_286:
[----:B-1----:R-:W-:Y:S01]  /*6880*/  @!P3 IMAD R11, R148, R153, R10 ;  /* 0x00000099940bb224 */ /* 0x002fe200078e020a */
[----:B------:R-:W-:Y:S04]  /*6890*/  BSSY B1, `(.L_x_288) ;  /* 0x0000006000017945 */ /* 0x000fe80003800000 */
[----:B------:R1:W-:Y:S01]  /*68a0*/  @!P3 STG.E.U8 desc[UR36][R4.64+0xf8], R11 ;  /* 0x0000f80b0400b986 */ /* 0x0003e2000c101124 */
[----:B------:R-:W-:Y:S05]  /*68b0*/  @P1 BRA `(.L_x_289) ;  /* 0x00000000000c1947 */ /* 0x000fea0003800000 */
[----:B------:R-:W1:Y:S02]  /*68c0*/  LDG.E.U8 R164, desc[UR36][R2.64+0xf9] ;  /* 0x0000f92402a47981 */ /* 0x000e64000c1e1100 */
[----:B-1----:R-:W-:-:S05]  /*68d0*/  PRMT R11, R164, 0x8880, RZ ;  /* 0x00008880a40b7816 */ /* 0x002fca00000000ff */
[----:B------:R-:W-:-:S07]  /*68e0*/  IMAD R10, R11, R152, RZ ;  /* 0x000000980b0a7224 */ /* 0x000fce00078e02ff */
.L_x_289:
[----:B------:R-:W-:Y:S05]  /*68f0*/  BSYNC B1 ;  /* 0x0000000000017941 */ /* 0x000fea0003800000 */
.L_x_288:
[----:B------:R-:W-:Y:S01]  /*6900*/  @!P1 IMAD R149, R149, R153, R10 ;  /* 0x0000009995959224 */ /* 0x000fe200078e020a */
[----:B------:R-:W-:Y:S04]  /*6910*/  BSSY B1, `(.L_x_290) ;  /* 0x0000006000017945 */ /* 0x000fe80003800000 */
[----:B------:R0:W-:Y:S01]  /*6920*/  @!P1 STG.E.U8 desc[UR36][R4.64+0xf9], R149 ;  /* 0x0000f99504009986 */ /* 0x0001e2000c101124 */
[----:B------:R-:W-:Y:S05]  /*6930*/  @P4 BRA `(.L_x_291) ;  /* 0x00000000000c4947 */ /* 0x000fea0003800000 */
[----:B------:R-:W0:Y:S02]  /*6940*/  LDG.E.U8 R164, desc[UR36][R8.64+0xf8] ;  /* 0x0000f82408a47981 */ /* 0x000e24000c1e1100 */
[----:B0-----:R-:W-:-:S05]  /*6950*/  PRMT R3, R164, 0x8880, RZ ;  /* 0x00008880a4037816 */ /* 0x001fca00000000ff */
[----:B------:R-:W-:-:S07]  /*6960*/  IMAD R10, R3, R152, RZ ;  /* 0x00000098030a7224 */ /* 0x000fce00078e02ff */
.L_x_291:
[----:B------:R-:W-:Y:S05]  /*6970*/  BSYNC B1 ;  /* 0x0000000000017941 */ /* 0x000fea0003800000 */
.L_x_290:
[----:B0-----:R-:W-:Y:S01]  /*6980*/  @!P4 IMAD R3, R150, R153, R10 ;  /* 0x000000999603c224 */ /* 0x001fe200078e020a */
[----:B------:R-:W-:Y:S01]  /*6990*/  ISETP.LT.OR P0, PT, R0, 0xfa, !P0 ;  /* 0x000000fa0000780c */ /* 0x000fe20004701670 */
[----:B------:R-:W-:Y:S03]  /*69a0*/  BSSY B1, `(.L_x_292) ;  /* 0x0000006000017945 */ /* 0x000fe60003800000 */
[----:B------:R0:W-:Y:S09]  /*69b0*/  @!P4 STG.E.U8 desc[UR36][R6.64+0xf8], R3 ;  /* 0x0000f8030600c986 */ /* 0x0001f2000c101124 */
[----:B------:R-:W-:Y:S05]  /*69c0*/  @P0 BRA `(.L_x_293) ;  /* 0x00000000000c0947 */ /* 0x000fea0003800000 */
[----:B------:R-:W0:Y:S02]  /*69d0*/  LDG.E.U8 R164, desc[UR36][R8.64+0xf9] ;  /* 0x0000f92408a47981 */ /* 0x000e24000c1e1100 */
[----:B0-----:R-:W-:-:S05]  /*69e0*/  PRMT R3, R164, 0x8880, RZ ;  /* 0x00008880a4037816 */ /* 0x001fca00000000ff */
[----:B------:R-:W-:-:S07]  /*69f0*/  IMAD R10, R3, R152, RZ ;  /* 0x00000098030a7224 */ /* 0x000fce00078e02ff */
.L_x_293:
[----:B------:R-:W-:Y:S05]  /*6a00*/  BSYNC B1 ;  /* 0x0000000000017941 */ /* 0x000fea0003800000 */
.L_x_292:
[----:B------:R-:W-:Y:S01]  /*6a10*/  IMAD R151, R151, R153, R10 ;  /* 0x0000009997977224 */ /* 0x000fe200078e020a */
[----:B------:R-:W-:Y:S06]  /*6a20*/  @P0 BRA `(.L_x_294) ;  /* 0x0000001800100947 */ /* 0x000fec0003800000 */
[----:B------:R0:W-:Y:S01]  /*6a30*/  STG.E.U8 desc[UR36][R6.64+0xf9], R151 ;  /* 0x0000f99706007986 */ /* 0x0001e2000c101124 */
[----:B------:R-:W-:Y:S05]  /*6a40*/  BRA `(.L_x_294) ;  /* 0x0000001800087947 */ /* 0x000fea0003800000 */
.L_x_37:
[C---:B------:R-:W-:Y:S02]  /*6a50*/  ISETP.GE.AND P1, PT, R19.reuse, 0x1, PT ;  /* 0x000000011300780c */ /* 0x040fe40003f26270 */
[----:B------:R-:W-:Y:S02]  /*6a60*/  ISETP.GE.AND P0, PT, R19, 0x9, PT ;  /* 0x000000091300780c */ /* 0x000fe40003f06270 */
[C---:B------:R-:W-:Y:S02]  /*6a70*/  ISETP.LT.OR P2, PT, R0.reuse, 0x1, !P1 ;  /* 0x000000010000780c */ /* 0x040fe40004f41670 */
[C---:B------:R-:W-:Y:S02]  /*6a80*/  ISETP.LT.OR P3, PT, R0.reuse, 0x2, !P1 ;  /* 0x000000020000780c */ /* 0x040fe40004f61670 */
[----:B------:R-:W-:-:S09]  /*6a90*/  ISETP.LT.OR P4, PT, R0, 0x1, !P0 ;  /* 0x000000010000780c */ /* 0x000fd20004781670 */
[-C--:B------:R-:W-:Y:S02]  /*6aa0*/  @!P2 IMAD R3, R24, R153.reuse, RZ ;  /* 0x000000991803a224 */ /* 0x080fe400078e02ff */
[-C--:B------:R-:W-:Y:S02]  /*6ab0*/  @!P3 IMAD R25, R25, R153.reuse, RZ ;  /* 0x000000991919b224 */ /* 0x080fe400078e02ff */
[----:B------:R-:W-:Y:S01]  /*6ac0*/  @!P4 IMAD R9, R26, R153, RZ ;  /* 0x000000991a09c224 */ /* 0x000fe200078e02ff */
[----:B------:R0:W-:Y:S01]  /*6ad0*/  @!P2 STG.E.U8 desc[UR36][R4.64], R3 ;  /* 0x000000030400a986 */ /* 0x0001e2000c101124 */
[----:B------:R-:W-:-:S03]  /*6ae0*/  ISETP.LT.OR P2, PT, R0, 0x2, !P0 ;  /* 0x000000020000780c */ /* 0x000fc60004741670 */
[----:B------:R-:W-:Y:S01]  /*6af0*/  @!P3 STG.E.U8 desc[UR36][R4.64+0x1], R25 ;  /* 0x000001190400b986 */ /* 0x000fe2000c101124 */
[----:B------:R-:W-:-:S03]  /*6b00*/  ISETP.LT.OR P3, PT, R0, 0x9, !P1 ;  /* 0x000000090000780c */ /* 0x000fc60004f61670 */
[----:B------:R1:W-:Y:S01]  /*6b10*/  @!P4 STG.E.U8 desc[UR36][R6.64], R9 ;  /* 0x000000090600c986 */ /* 0x0003e2000c101124 */
[----:B------:R-:W-:-:S05]  /*6b20*/  ISETP.LT.OR P4, PT, R0, 0xa, !P1 ;  /* 0x0000000a0000780c */ /* 0x000fca0004f81670 */
[----:B------:R-:W-:-:S04]  /*6b30*/  @!P2 IMAD R27, R27, R153, RZ ;  /* 0x000000991b1ba224 */ /* 0x000fc800078e02ff */
[-C--:B------:R-:W-:Y:S01]  /*6b40*/  @!P3 IMAD R11, R28, R153.reuse, RZ ;  /* 0x000000991c0bb224 */ /* 0x080fe200078e02ff */
[----:B------:R-:W-:Y:S01]  /*6b50*/  @!P2 STG.E.U8 desc[UR36][R6.64+0x1], R27 ;  /* 0x0000011b0600a986 */ /* 0x000fe2000c101124 */
[C---:B------:R-:W-:Y:S02]  /*6b60*/  ISETP.LT.OR P2, PT, R0.reuse, 0x9, !P0 ;  /* 0x000000090000780c */ /* 0x040fe40004741670 */
[----:B------:R-:W-:Y:S01]  /*6b70*/  @!P4 IMAD R29, R29, R153, RZ ;  /* 0x000000991d1dc224 */ /* 0x000fe200078e02ff */
[----:B------:R2:W-:Y:S01]  /*6b80*/  @!P3 STG.E.U8 desc[UR36][R4.64+0x8], R11 ;  /* 0x0000080b0400b986 */ /* 0x0005e2000c101124 */
[----:B------:R-:W-:-:S03]  /*6b90*/  ISETP.LT.OR P3, PT, R0, 0xa, !P0 ;  /* 0x0000000a0000780c */ /* 0x000fc60004761670 */
[----:B------:R-:W-:Y:S01]  /*6ba0*/  @!P4 STG.E.U8 desc[UR36][R4.64+0x9], R29 ;  /* 0x0000091d0400c986 */ /* 0x000fe2000c101124 */
[----:B------:R-:W-:-:S05]  /*6bb0*/  ISETP.LT.OR P4, PT, R0, 0x11, !P1 ;  /* 0x000000110000780c */ /* 0x000fca0004f81670 */
[----:B0-----:R-:W-:-:S04]  /*6bc0*/  @!P2 IMAD R3, R30, R153, RZ ;  /* 0x000000991e03a224 */ /* 0x001fc800078e02ff */
[-C--:B------:R-:W-:Y:S01]  /*6bd0*/  @!P3 IMAD R31, R31, R153.reuse, RZ ;  /* 0x000000991f1fb224 */ /* 0x080fe200078e02ff */
[----:B------:R0:W-:Y:S01]  /*6be0*/  @!P2 STG.E.U8 desc[UR36][R6.64+0x8], R3 ;  /* 0x000008030600a986 */ /* 0x0001e2000c101124 */
[----:B------:R-:W-:Y:S02]  /*6bf0*/  ISETP.LT.OR P2, PT, R0, 0x12, !P1 ;  /* 0x000000120000780c */ /* 0x000fe40004f41670 */
[----:B-1----:R-:W-:Y:S01]  /*6c00*/  @!P4 IMAD R9, R32, R153, RZ ;  /* 0x000000992009c224 */ /* 0x002fe200078e02ff */
[----:B------:R-:W-:Y:S01]  /*6c10*/  @!P3 STG.E.U8 desc[UR36][R6.64+0x9], R31 ;  /* 0x0000091f0600b986 */ /* 0x000fe2000c101124 */
[----:B------:R-:W-:-:S03]  /*6c20*/  ISETP.LT.OR P3, PT, R0, 0x11, !P0 ;  /* 0x000000110000780c */ /* 0x000fc60004761670 */
[----:B------:R1:W-:Y:S01]  /*6c30*/  @!P4 STG.E.U8 desc[UR36][R4.64+0x10], R9 ;  /* 0x000010090400c986 */ /* 0x0003e2000c101124 */
[----:B------:R-:W-:-:S05]  /*6c40*/  ISETP.LT.OR P4, PT, R0, 0x12, !P0 ;  /* 0x000000120000780c */ /* 0x000fca0004781670 */
[----:B------:R-:W-:-:S04]  /*6c50*/  @!P2 IMAD R33, R33, R153, RZ ;  /* 0x000000992121a224 */ /* 0x000fc800078e02ff */
[-C--:B--2---:R-:W-:Y:S01]  /*6c60*/  @!P3 IMAD R11, R34, R153.reuse, RZ ;  /* 0x00000099220bb224 */ /* 0x084fe200078e02ff */
        /* <DEDUP_REMOVED lines=336> */
[----:B------:R1:W-:Y:S01]  /*8170*/  @!P3 STG.E.U8 desc[UR36][R4.64+0xf1], R145 ;  /* 0x0000f1910400b986 */ /* 0x0003e2000c101124 */
[C---:B------:R-:W-:Y:S02]  /*8180*/  ISETP.LT.OR P3, PT, R0.reuse, 0xf9, !P1 ;  /* 0x000000f90000780c */ /* 0x040fe40004f61670 */
[C---:B------:R-:W-:Y:S01]  /*8190*/  ISETP.LT.OR P1, PT, R0.reuse, 0xfa, !P1 ;  /* 0x000000fa0000780c */ /* 0x040fe20004f21670 */
[----:B------:R1:W-:Y:S01]  /*81a0*/  @!P4 STG.E.U8 desc[UR36][R6.64+0xf0], R9 ;  /* 0x0000f0090600c986 */ /* 0x0003e2000c101124 */
[----:B------:R-:W-:-:S02]  /*81b0*/  ISETP.LT.OR P4, PT, R0, 0xf9, !P0 ;  /* 0x000000f90000780c */ /* 0x000fc40004781670 */
[----:B------:R-:W-:-:S03]  /*81c0*/  ISETP.LT.OR P0, PT, R0, 0xfa, !P0 ;  /* 0x000000fa0000780c */ /* 0x000fc60004701670 */
[----:B------:R-:W-:-:S04]  /*81d0*/  @!P2 IMAD R147, R147, R153, RZ ;  /* 0x000000999393a224 */ /* 0x000fc800078e02ff */
[-C--:B--2---:R-:W-:Y:S01]  /*81e0*/  @!P3 IMAD R11, R148, R153.reuse, RZ ;  /* 0x00000099940bb224 */ /* 0x084fe200078e02ff */
[----:B------:R1:W-:Y:S01]  /*81f0*/  @!P2 STG.E.U8 desc[UR36][R6.64+0xf1], R147 ;  /* 0x0000f1930600a986 */ /* 0x0003e2000c101124 */
[-C--:B------:R-:W-:Y:S02]  /*8200*/  @!P1 IMAD R149, R149, R153.reuse, RZ ;  /* 0x0000009995959224 */ /* 0x080fe400078e02ff */
[-C--:B0-----:R-:W-:Y:S01]  /*8210*/  @!P4 IMAD R3, R150, R153.reuse, RZ ;  /* 0x000000999603c224 */ /* 0x081fe200078e02ff */
[----:B------:R1:W-:Y:S01]  /*8220*/  @!P3 STG.E.U8 desc[UR36][R4.64+0xf8], R11 ;  /* 0x0000f80b0400b986 */ /* 0x0003e2000c101124 */
[----:B------:R-:W-:-:S03]  /*8230*/  @!P0 IMAD R151, R151, R153, RZ ;  /* 0x0000009997978224 */ /* 0x000fc600078e02ff */
[----:B------:R1:W-:Y:S04]  /*8240*/  @!P1 STG.E.U8 desc[UR36][R4.64+0xf9], R149 ;  /* 0x0000f99504009986 */ /* 0x0003e8000c101124 */
[----:B------:R1:W-:Y:S04]  /*8250*/  @!P4 STG.E.U8 desc[UR36][R6.64+0xf8], R3 ;  /* 0x0000f8030600c986 */ /* 0x0003e8000c101124 */
[----:B------:R1:W-:Y:S02]  /*8260*/  @!P0 STG.E.U8 desc[UR36][R6.64+0xf9], R151 ;  /* 0x0000f99706008986 */ /* 0x0003e4000c101124 */
.L_x_294:
[----:B------:R-:W-:Y:S05]  /*8270*/  BSYNC B0 ;  /* 0x0000000000007941 */ /* 0x000fea0003800000 */
.L_x_36:
[----:B01----:R-:W2:Y:S01]  /*8280*/  LDL.64 R2, [R1] ;  /* 0x0000000001027983 */ /* 0x003ea20000100a00 */
[----:B------:R-:W-:Y:S01]  /*8290*/  ULDC.64 UR4, c[0x0][0x650] ;  /* 0x0001940000047ab9 */ /* 0x000fe20000000a00 */
[----:B------:R0:W-:Y:S01]  /*82a0*/  SYNCS.ARRIVE.TRANS64.A1T0 RZ, [R162+UR45], RZ ;  /* 0x000000ffa2ff79a7 */ /* 0x0001e2000810002d */
[----:B------:R-:W-:Y:S01]  /*82b0*/  PRMT R0, RZ, 0x7610, R0 ;  /* 0x00007610ff007816 */ /* 0x000fe20000000000 */
[----:B------:R-:W-:Y:S02]  /*82c0*/  IMAD.MOV.U32 R19, RZ, RZ, -0x1 ;  /* 0xffffffffff137424 */ /* 0x000fe400078e00ff */
[----:B------:R-:W-:Y:S01]  /*82d0*/  IMAD.MOV.U32 R22, RZ, RZ, -0x1 ;  /* 0xffffffffff167424 */ /* 0x000fe200078e00ff */
[----:B--2---:R-:W-:-:S04]  /*82e0*/  LEA R18, P0, R2, R18, 0x1 ;  /* 0x0000001202127211 */ /* 0x004fc800078008ff */
[----:B------:R-:W-:Y:S01]  /*82f0*/  LEA.HI.X R17, R2, R17, R23, 0x1, P0 ;  /* 0x0000001102117211 */ /* 0x000fe200000f0c17 */
[----:B------:R-:W-:Y:S01]  /*8300*/  IMAD.MOV.U32 R2, RZ, RZ, -0x1 ;  /* 0xffffffffff027424 */ /* 0x000fe200078e00ff */
[----:B------:R-:W-:-:S04]  /*8310*/  ISETP.GE.U32.AND P0, PT, R18, UR4, PT ;  /* 0x0000000412007c0c */ /* 0x000fc8000bf06070 */
[----:B------:R-:W-:-:S13]  /*8320*/  ISETP.GE.U32.AND.EX P0, PT, R17, UR5, PT, P0 ;  /* 0x0000000511007c0c */ /* 0x000fda000bf06100 */
[----:B0-----:R-:W-:Y:S05]  /*8330*/  @P0 BRA `(.L_x_295) ;  /* 0x0000000400700947 */ /* 0x001fea0003800000 */
[----:B------:R-:W0:Y:S01]  /*8340*/  S2R R10, SR_CTAID.X ;  /* 0x00000000000a7919 */ /* 0x000e220000002500 */
[----:B------:R-:W1:Y:S01]  /*8350*/  LDC.64 R8, c[0x0][0x628] ;  /* 0x00018a00ff087b82 */ /* 0x000e620000000a00 */
[----:B------:R-:W-:Y:S01]  /*8360*/  ULDC UR4, c[0x0][0x150] ;  /* 0x0000540000047ab9 */ /* 0x000fe20000000800 */
[----:B---3--:R-:W-:Y:S01]  /*8370*/  IMAD.MOV.U32 R6, RZ, RZ, R18 ;  /* 0x000000ffff067224 */ /* 0x008fe200078e0012 */
[----:B------:R-:W2:Y:S01]  /*8380*/  S2R R20, SR_CTAID.Y ;  /* 0x0000000000147919 */ /* 0x000ea20000002600 */
[----:B------:R-:W-:-:S04]  /*8390*/  IMAD.MOV.U32 R7, RZ, RZ, R17 ;  /* 0x000000ffff077224 */ /* 0x000fc800078e0011 */
[----:B------:R-:W3:Y:S08]  /*83a0*/  LDC R15, c[0x0][0x144] ;  /* 0x00005100ff0f7b82 */ /* 0x000ef00000000800 */
[----:B------:R-:W2:Y:S08]  /*83b0*/  LDC R0, c[0x0][0x630] ;  /* 0x00018c00ff007b82 */ /* 0x000eb00000000800 */
[----:B------:R-:W2:Y:S01]  /*83c0*/  LDC.64 R12, c[0x0][0x620] ;  /* 0x00018800ff0c7b82 */ /* 0x000ea20000000a00 */
[----:B-1----:R-:W-:-:S04]  /*83d0*/  ISETP.NE.U32.AND P0, PT, R8, RZ, PT ;  /* 0x000000ff0800720c */ /* 0x002fc80003f05070 */
[----:B------:R-:W-:Y:S02]  /*83e0*/  ISETP.NE.AND.EX P0, PT, R9, RZ, PT, P0 ;  /* 0x000000ff0900720c */ /* 0x000fe40003f05300 */
[----:B0-----:R-:W-:-:S05]  /*83f0*/  I2FP.F32.U32 R2, R10 ;  /* 0x0000000a00027245 */ /* 0x001fca0000201000 */
[----:B------:R-:W-:-:S04]  /*8400*/  FMUL R2, R2, UR4 ;  /* 0x0000000402027c20 */ /* 0x000fc80008400000 */
[----:B------:R0:W1:Y:S02]  /*8410*/  F2I.U32.TRUNC.NTZ R14, R2 ;  /* 0x00000002000e7305 */ /* 0x000064000020f000 */
[----:B---3--:R-:W-:Y:S05]  /*8420*/  @!P0 BRA `(.L_x_296) ;  /* 0x0000000000288947 */ /* 0x008fea0003800000 */
[----:B------:R-:W3:Y:S02]  /*8430*/  LDC R3, c[0x0][0x634] ;  /* 0x00018d00ff037b82 */ /* 0x000ee40000000800 */
[----:B---3--:R-:W-:-:S05]  /*8440*/  IADD3 R7, P0, R18, R3, RZ ;  /* 0x0000000312077210 */ /* 0x008fca0007f1e0ff */
[----:B------:R-:W-:-:S04]  /*8450*/  IMAD.X R11, RZ, RZ, R17, P0 ;  /* 0x000000ffff0b7224 */ /* 0x000fc800000e0611 */
[----:B0-----:R-:W-:-:S04]  /*8460*/  IMAD.WIDE.U32 R2, R11, R8, RZ ;  /* 0x000000080b027225 */ /* 0x001fc800078e00ff */
[----:B----4-:R-:W-:-:S04]  /*8470*/  IMAD.WIDE.U32 R4, P0, R7, R9, R2 ;  /* 0x0000000907047225 */ /* 0x010fc80007800002 */
[----:B------:R-:W-:-:S04]  /*8480*/  IMAD.WIDE.U32 R2, R7, R8, RZ ;  /* 0x0000000807027225 */ /* 0x000fc800078e00ff */
[----:B------:R-:W-:Y:S01]  /*8490*/  IMAD.X R7, RZ, RZ, RZ, P0 ;  /* 0x000000ffff077224 */ /* 0x000fe200000e06ff */
[----:B------:R-:W-:Y:S01]  /*84a0*/  IADD3 RZ, P0, R3, R4, RZ ;  /* 0x0000000403ff7210 */ /* 0x000fe20007f1e0ff */
[----:B------:R-:W-:-:S04]  /*84b0*/  IMAD.MOV.U32 R6, RZ, RZ, R5 ;  /* 0x000000ffff067224 */ /* 0x000fc800078e0005 */
[----:B------:R-:W-:-:S08]  /*84c0*/  IMAD.WIDE.U32.X R6, R11, R9, R6, P0 ;  /* 0x000000090b067225 */ /* 0x000fd000000e0406 */
.L_x_296:
[----:B------:R-:W3:Y:S01]  /*84d0*/  LDC.64 R26, c[0x0][0x640] ;  /* 0x00019000ff1a7b82 */ /* 0x000ee20000000a00 */
[-C--:B--2---:R-:W-:Y:S01]  /*84e0*/  SHF.R.U64 R11, R6, R0.reuse, R7 ;  /* 0x00000000060b7219 */ /* 0x084fe20000001207 */
[----:B------:R-:W-:Y:S01]  /*84f0*/  IMAD.MOV.U32 R19, RZ, RZ, R17 ;  /* 0x000000ffff137224 */ /* 0x000fe200078e0011 */
[----:B------:R-:W-:Y:S01]  /*8500*/  SHF.R.U32.HI R0, RZ, R0, R7 ;  /* 0x00000000ff007219 */ /* 0x000fe20000011607 */
[----:B-1----:R-:W-:Y:S01]  /*8510*/  IMAD.MOV R14, RZ, RZ, -R14 ;  /* 0x000000ffff0e7224 */ /* 0x002fe200078e0a0e */
[----:B----4-:R-:W-:Y:S01]  /*8520*/  IADD3 R5, P0, RZ, -R11, RZ ;  /* 0x8000000bff057210 */ /* 0x010fe20007f1e0ff */
[----:B------:R-:W-:Y:S01]  /*8530*/  ULDC UR4, c[0x0][0x154] ;  /* 0x0000550000047ab9 */ /* 0x000fe20000000800 */
[----:B------:R-:W-:Y:S01]  /*8540*/  IMAD.MOV.U32 R7, RZ, RZ, 0x1 ;  /* 0x00000001ff077424 */ /* 0x000fe200078e00ff */
[----:B------:R-:W1:Y:S01]  /*8550*/  LDC R4, c[0x0][0x618] ;  /* 0x00018600ff047b82 */ /* 0x000e620000000800 */
[----:B------:R-:W-:Y:S02]  /*8560*/  IMAD R22, R15, R14, R10 ;  /* 0x0000000e0f167224 */ /* 0x000fe400078e020a */
[----:B------:R-:W-:-:S04]  /*8570*/  IMAD.X R3, RZ, RZ, ~R0, P0 ;  /* 0x000000ffff037224 */ /* 0x000fc800000e0e00 */
[-C--:B------:R-:W-:Y:S01]  /*8580*/  IMAD R0, R3, R12.reuse, RZ ;  /* 0x0000000c03007224 */ /* 0x080fe200078e02ff */
[----:B------:R-:W2:Y:S01]  /*8590*/  LDC R6, c[0x0][0x608] ;  /* 0x00018200ff067b82 */ /* 0x000ea20000000800 */
[----:B0-----:R-:W-:-:S04]  /*85a0*/  IMAD.WIDE.U32 R2, R5, R12, R18 ;  /* 0x0000000c05027225 */ /* 0x001fc800078e0012 */
[----:B------:R-:W-:Y:S01]  /*85b0*/  IMAD R5, R5, R13, R0 ;  /* 0x0000000d05057224 */ /* 0x000fe200078e0200 */
[----:B------:R-:W-:Y:S02]  /*85c0*/  I2FP.F32.U32 R0, R20 ;  /* 0x0000001400007245 */ /* 0x000fe40000201000 */
[----:B------:R-:W0:Y:S01]  /*85d0*/  LDC R24, c[0x0][0x658] ;  /* 0x00019600ff187b82 */ /* 0x000e220000000800 */
[----:B------:R-:W-:Y:S01]  /*85e0*/  IMAD.IADD R3, R3, 0x1, R5 ;  /* 0x0000000103037824 */ /* 0x000fe200078e0205 */
[----:B---3--:R-:W-:Y:S01]  /*85f0*/  ISETP.NE.U32.AND P0, PT, R26, RZ, PT ;  /* 0x000000ff1a00720c */ /* 0x008fe20003f05070 */
[----:B------:R-:W-:Y:S01]  /*8600*/  FMUL R0, R0, UR4 ;  /* 0x0000000400007c20 */ /* 0x000fe20008400000 */
[----:B------:R-:W-:Y:S02]  /*8610*/  IMAD.MOV.U32 R5, RZ, RZ, -0x1 ;  /* 0xffffffffff057424 */ /* 0x000fe400078e00ff */
[----:B------:R-:W-:Y:S01]  /*8620*/  ISETP.NE.AND.EX P0, PT, R27, RZ, PT, P0 ;  /* 0x000000ff1b00720c */ /* 0x000fe20003f05300 */
[----:B------:R3:W4:Y:S01]  /*8630*/  F2I.U32.TRUNC.NTZ R12, R0 ;  /* 0x00000000000c7305 */ /* 0x000722000020f000 */
[----:B------:R-:W3:Y:S01]  /*8640*/  LDC R15, c[0x0][0x148] ;  /* 0x00005200ff0f7b82 */ /* 0x000ee20000000800 */
[----:B-1----:R-:W-:-:S02]  /*8650*/  SHF.R.U64 R10, R2, R4, R3 ;  /* 0x00000004020a7219 */ /* 0x002fc40000001203 */
[----:B------:R-:W-:-:S05]  /*8660*/  SHF.R.U32.HI R3, RZ, R4, R3 ;  /* 0x00000004ff037219 */ /* 0x000fca0000011603 */
[----:B------:R-:W1:Y:S01]  /*8670*/  LDC R14, c[0x0][0x600] ;  /* 0x00018000ff0e7b82 */ /* 0x000e620000000800 */
[-CC-:B--2---:R-:W-:Y:S02]  /*8680*/  SHF.R.U64 R8, R10, R6.reuse, R3.reuse ;  /* 0x000000060a087219 */ /* 0x184fe40000001203 */
[----:B------:R-:W-:-:S05]  /*8690*/  SHF.R.U32.HI R3, RZ, R6, R3 ;  /* 0x00000006ff037219 */ /* 0x000fca0000011603 */
[----:B------:R-:W2:Y:S01]  /*86a0*/  LDC R21, c[0x0][0x648] ;  /* 0x00019200ff157b82 */ /* 0x000ea20000000800 */
[-CC-:B0-----:R-:W-:Y:S02]  /*86b0*/  SHF.R.U64 R13, R8, R24.reuse, R3.reuse ;  /* 0x00000018080d7219 */ /* 0x181fe40000001203 */
[-C--:B------:R-:W-:Y:S02]  /*86c0*/  SHF.L.U32 R5, R5, R24.reuse, RZ ;  /* 0x0000001805057219 */ /* 0x080fe400000006ff */
[-C--:B------:R-:W-:Y:S01]  /*86d0*/  SHF.R.U32.HI R3, RZ, R24.reuse, R3 ;  /* 0x00000018ff037219 */ /* 0x080fe20000011603 */
[----:B------:R-:W-:Y:S01]  /*86e0*/  IMAD.MOV.U32 R2, RZ, RZ, R13 ;  /* 0x000000ffff027224 */ /* 0x000fe200078e000d */
[----:B------:R-:W-:Y:S01]  /*86f0*/  SHF.L.U32 R24, R7, R24, RZ ;  /* 0x0000001807187219 */ /* 0x000fe200000006ff */
[----:B------:R-:W0:Y:S01]  /*8700*/  LDC R25, c[0x0][0x638] ;  /* 0x00018e00ff197b82 */ /* 0x000e220000000800 */
[----:B------:R-:W-:-:S07]  /*8710*/  LOP3.LUT R19, RZ, R5, RZ, 0x33, !PT ;  /* 0x00000005ff137212 */ /* 0x000fce00078e33ff */
[----:B------:R-:W0:Y:S01]  /*8720*/  LDC R28, c[0x0][0x610] ;  /* 0x00018400ff1c7b82 */ /* 0x000e220000000800 */
[----:B----4-:R-:W-:Y:S05]  /*8730*/  @!P0 BRA `(.L_x_297) ;  /* 0x0000000000288947 */ /* 0x010fea0003800000 */
[----:B---3--:R-:W3:Y:S02]  /*8740*/  LDC R0, c[0x0][0x64c] ;  /* 0x00019300ff007b82 */ /* 0x008ee40000000800 */
[----:B---3--:R-:W-:-:S05]  /*8750*/  IADD3 R7, P0, R13, R0, RZ ;  /* 0x000000000d077210 */ /* 0x008fca0007f1e0ff */
        /* <DEDUP_REMOVED lines=8> */
.L_x_297:
[----:B------:R-:W4:Y:S01]  /*87e0*/  LDC R4, c[0x0][0x65c] ;  /* 0x00019700ff047b82 */ /* 0x000f220000000800 */
[----:B--23--:R-:W-:Y:S01]  /*87f0*/  SHF.R.U64 R0, R2, R21, R3 ;  /* 0x0000001502007219 */ /* 0x00cfe20000001203 */
[----:B-1----:R-:W-:Y:S01]  /*8800*/  VIADD R3, R14, 0xffffffff ;  /* 0xffffffff0e037836 */ /* 0x002fe20000000000 */
[----:B------:R-:W-:Y:S01]  /*8810*/  LOP3.LUT R19, R8, R19, RZ, 0xc0, !PT ;  /* 0x0000001308137212 */ /* 0x000fe200078ec0ff */
[----:B------:R-:W-:Y:S02]  /*8820*/  IMAD.MOV R12, RZ, RZ, -R12 ;  /* 0x000000ffff0c7224 */ /* 0x000fe400078e0a0c */
[----:B------:R-:W-:Y:S01]  /*8830*/  IMAD.MOV R2, RZ, RZ, -R0 ;  /* 0x000000ffff027224 */ /* 0x000fe200078e0a00 */
[----:B------:R-:W-:Y:S01]  /*8840*/  LOP3.LUT R3, R10, R3, RZ, 0xc0, !PT ;  /* 0x000000030a037212 */ /* 0x000fe200078ec0ff */
[----:B------:R-:W-:Y:S02]  /*8850*/  IMAD R19, R24, R0, R19 ;  /* 0x0000000018137224 */ /* 0x000fe400078e0213 */
[----:B0-----:R-:W-:-:S04]  /*8860*/  IMAD R0, R2, R25, R13 ;  /* 0x0000001902007224 */ /* 0x001fc800078e020d */
[----:B------:R-:W-:Y:S01]  /*8870*/  IMAD R2, R0, R14, R3 ;  /* 0x0000000e00027224 */ /* 0x000fe200078e0203 */
[----:B----4-:R-:W-:Y:S01]  /*8880*/  ISETP.NE.AND P0, PT, R4, 0x1, PT ;  /* 0x000000010400780c */ /* 0x010fe20003f05270 */
[----:B------:R-:W-:-:S05]  /*8890*/  IMAD.MOV.U32 R4, RZ, RZ, 0x1 ;  /* 0x00000001ff047424 */ /* 0x000fca00078e00ff */
[----:B------:R-:W-:-:S07]  /*88a0*/  PRMT R0, R4, 0x7610, R0 ;  /* 0x0000761004007816 */ /* 0x000fce0000000000 */
[----:B------:R-:W-:-:S04]  /*88b0*/  @P0 IMAD R22, R15, R12, R20 ;  /* 0x0000000c0f160224 */ /* 0x000fc800078e0214 */
[----:B------:R-:W-:-:S05]  /*88c0*/  IMAD R19, R19, R28, R22 ;  /* 0x0000001c13137224 */ /* 0x000fca00078e0216 */
[----:B------:R-:W-:Y:S02]  /*88d0*/  SEL R22, R2, R19, !P0 ;  /* 0x0000001302167207 */ /* 0x000fe40004000000 */
[----:B------:R-:W-:Y:S01]  /*88e0*/  SEL R19, R19, R2, !P0 ;  /* 0x0000000213137207 */ /* 0x000fe20004000000 */
[----:B------:R-:W-:-:S07]  /*88f0*/  IMAD.MOV.U32 R2, RZ, RZ, R11 ;  /* 0x000000ffff027224 */ /* 0x000fce00078e000b */
.L_x_295:
[----:B------:R-:W-:Y:S02]  /*8900*/  LOP3.LUT P0, RZ, R0, 0xff, RZ, 0xc0, !PT ;  /* 0x000000ff00ff7812 */ /* 0x000fe4000780c0ff */
[----:B------:R-:W-:-:S11]  /*8910*/  LOP3.LUT R165, R165, 0x1, RZ, 0x3c, !PT ;  /* 0x00000001a5a57812 */ /* 0x000fd600078e3cff */
[----:B------:R-:W-:Y:S05]  /*8920*/  @P0 BRA `(.L_x_298) ;  /* 0xffffff8c00400947 */ /* 0x000fea000383ffff */
[----:B------:R-:W-:Y:S05]  /*8930*/  EXIT ;  /* 0x000000000000794d */ /* 0x000fea0003800000 */
.L_x_17:
[----:B------:R-:W-:-:S08]  /*8940*/  ISETP.NE.AND P0, PT, R5, RZ, PT ;  /* 0x000000ff0500720c */ /* 0x000fd00003f05270 */
[----:B0-2---:R-:W0:-:S00]  /*8950*/  USETMAXREG.DEALLOC.CTAPOOL 0x28 ;  /* 0x00000028000079c8 */ /* 0x005e0000080e0500 */
[----:B------:R-:W-:Y:S05]  /*8960*/  @P0 EXIT ;  /* 0x000000000000094d */ /* 0x000fea0003800000 */
[----:B0-----:R-:W-:Y:S01]  /*8970*/  LOP3.LUT P0, RZ, R8, 0xff, RZ, 0xc0, !PT ;  /* 0x000000ff08ff7812 */ /* 0x001fe2000780c0ff */
[----:B------:R-:W-:Y:S02]  /*8980*/  IMAD.MOV.U32 R0, RZ, RZ, 0x1 ;  /* 0x00000001ff007424 */ /* 0x000fe400078e00ff */
[----:B------:R-:W-:-:S10]  /*8990*/  IMAD.MOV.U32 R9, RZ, RZ, RZ ;  /* 0x000000ffff097224 */ /* 0x000fd400078e00ff */
[----:B------:R-:W-:Y:S05]  /*89a0*/  @!P0 BRA `(.L_x_299) ;  /* 0x0000000c003c8947 */ /* 0x000fea0003800000 */
[----:B------:R-:W0:Y:S01]  /*89b0*/  S2UR UR8, SR_CgaCtaId ;  /* 0x00000000000879c3 */ /* 0x000e220000008800 */
[----:B------:R-:W-:Y:S01]  /*89c0*/  LOP3.LUT P0, RZ, R4, 0x1f, RZ, 0xc0, !PT ;  /* 0x0000001f04ff7812 */ /* 0x000fe2000780c0ff */
[----:B------:R-:W-:Y:S01]  /*89d0*/  ULDC UR5, c[0x0][0x658] ;  /* 0x0001960000057ab9 */ /* 0x000fe20000000800 */
[----:B------:R-:W-:Y:S01]  /*89e0*/  UMOV UR6, 0xffffffff ;  /* 0xffffffff00067882 */ /* 0x000fe20000000000 */
[----:B------:R-:W-:Y:S01]  /*89f0*/  BSSY B0, `(.L_x_299) ;  /* 0x00000ca000007945 */ /* 0x000fe20003800000 */
[----:B------:R-:W-:Y:S01]  /*8a00*/  USHF.L.U32 UR6, UR6, UR5, URZ ;  /* 0x0000000506067299 */ /* 0x000fe2000800063f */
[C---:B------:R-:W-:Y:S01]  /*8a10*/  ISETP.NE.AND P2, PT, R3.reuse, RZ, PT ;  /* 0x000000ff0300720c */ /* 0x040fe20003f45270 */
[----:B------:R-:W-:Y:S01]  /*8a20*/  IMAD.MOV.U32 R10, RZ, RZ, 0x1 ;  /* 0x00000001ff0a7424 */ /* 0x000fe200078e00ff */
[----:B------:R-:W-:Y:S01]  /*8a30*/  ISETP.NE.OR P0, PT, R3, RZ, !P0 ;  /* 0x000000ff0300720c */ /* 0x000fe20004705670 */
[----:B------:R-:W-:Y:S01]  /*8a40*/  IMAD.MOV.U32 R0, RZ, RZ, 0x1 ;  /* 0x00000001ff007424 */ /* 0x000fe200078e00ff */
[----:B------:R-:W-:Y:S01]  /*8a50*/  LOP3.LUT R6, R16, 0x2, RZ, 0xfc, !PT ;  /* 0x0000000210067812 */ /* 0x000fe200078efcff */
[----:B------:R-:W-:Y:S01]  /*8a60*/  IMAD.MOV.U32 R9, RZ, RZ, RZ ;  /* 0x000000ffff097224 */ /* 0x000fe200078e00ff */
[----:B------:R-:W-:Y:S01]  /*8a70*/  ULDC UR4, c[0x0][0x600] ;  /* 0x0001800000047ab9 */ /* 0x000fe20000000800 */
[----:B------:R-:W-:Y:S01]  /*8a80*/  UMOV UR7, 0x1 ;  /* 0x0000000100077882 */ /* 0x000fe20000000000 */
[----:B------:R-:W-:-:S02]  /*8a90*/  UIADD3 UR22, UR40, 0x1, URZ ;  /* 0x0000000128167890 */ /* 0x000fc4000fffe03f */
[----:B------:R-:W-:Y:S02]  /*8aa0*/  UIADD3 UR14, UR4, -0x1, URZ ;  /* 0xffffffff040e7890 */ /* 0x000fe4000fffe03f */
[----:B------:R-:W-:Y:S02]  /*8ab0*/  USHF.L.U32 UR16, UR7, UR5, URZ ;  /* 0x0000000507107299 */ /* 0x000fe4000800063f */
[----:B------:R-:W-:Y:S01]  /*8ac0*/  ULOP3.LUT UR15, URZ, UR6, URZ, 0x33, !UPT ;  /* 0x000000063f0f7292 */ /* 0x000fe2000f8e333f */
[----:B------:R-:W-:Y:S01]  /*8ad0*/  ULDC.64 UR20, c[0x0][0x198] ;  /* 0x0000660000147ab9 */ /* 0x000fe20000000a00 */
[----:B0-----:R-:W-:-:S05]  /*8ae0*/  IMAD.U32 R7, RZ, RZ, UR8 ;  /* 0x00000008ff077e24 */ /* 0x001fca000f8e00ff */
[----:B------:R-:W-:-:S07]  /*8af0*/  LEA R8, R7, 0x180, 0xa ;  /* 0x0000018007087811 */ /* 0x000fce00078e50ff */
.L_x_311:
[----:B------:R-:W-:-:S03]  /*8b00*/  UMOV UR4, 0xffffffff ;  /* 0xffffffff00047882 */ /* 0x000fc60000000000 */
[----:B------:R-:W-:Y:S05]  /*8b10*/  BRA.DIV UR4, `(.L_x_300) ;  /* 0x0000001204187947 */ /* 0x000fea000b800000 */
[----:B------:R-:W-:-:S13]  /*8b20*/  ELECT P6, URZ, PT ;  /* 0x00000000003f782f */ /* 0x000fda00038c0000 */
.L_x_325:
[----:B------:R-:W0:Y:S01]  /*8b30*/  LDC R3, c[0x0][0x28c] ;  /* 0x0000a300ff037b82 */ /* 0x000e220000000800 */
[----:B------:R-:W-:Y:S01]  /*8b40*/  BSSY B1, `(.L_x_301) ;  /* 0x000003b000017945 */ /* 0x000fe20003800000 */
[----:B0-----:R-:W-:-:S13]  /*8b50*/  ISETP.LT.OR P6, PT, R3, 0x1, !P6 ;  /* 0x000000010300780c */ /* 0x001fda00077c1670 */
[----:B------:R-:W-:Y:S05]  /*8b60*/  @P6 BRA `(.L_x_302) ;  /* 0x0000000000e06947 */ /* 0x000fea0003800000 */
[----:B------:R-:W-:Y:S02]  /*8b70*/  IMAD R7, R19, 0x2, R7 ;  /* 0x0000000213077824 */ /* 0x000fe400078e0207 */
[----:B------:R-:W-:Y:S02]  /*8b80*/  IMAD.SHL.U32 R22, R22, 0x100, RZ ;  /* 0x0000010016167824 */ /* 0x000fe400078e00ff */
[----:B------:R-:W-:Y:S02]  /*8b90*/  IMAD.MOV.U32 R15, RZ, RZ, RZ ;  /* 0x000000ffff0f7224 */ /* 0x000fe400078e00ff */
[----:B------:R-:W-:Y:S02]  /*8ba0*/  IMAD.U32 R19, RZ, RZ, UR22 ;  /* 0x00000016ff137e24 */ /* 0x000fe4000f8e00ff */
[----:B------:R-:W-:Y:S02]  /*8bb0*/  IMAD.MOV.U32 R3, RZ, RZ, R0 ;  /* 0x000000ffff037224 */ /* 0x000fe400078e0000 */
[----:B------:R-:W-:-:S02]  /*8bc0*/  IMAD.MOV.U32 R5, RZ, RZ, R9 ;  /* 0x000000ffff057224 */ /* 0x000fc400078e0009 */
[----:B------:R-:W-:-:S07]  /*8bd0*/  IMAD.SHL.U32 R12, R7, 0x20, RZ ;  /* 0x00000020070c7824 */ /* 0x000fce00078e00ff */
.L_x_306:
[----:B------:R-:W0:Y:S01]  /*8be0*/  S2UR UR4, SR_CgaCtaId ;  /* 0x00000000000479c3 */ /* 0x000e220000008800 */
[----:B------:R-:W-:-:S07]  /*8bf0*/  MOV R4, 0x400 ;  /* 0x0000040000047802 */ /* 0x000fce0000000f00 */
[----:B------:R-:W1:Y:S01]  /*8c00*/  @!P2 LDC R11, c[0x0][0x500] ;  /* 0x00014000ff0bab82 */ /* 0x000e620000000800 */
[----:B0-----:R-:W-:-:S05]  /*8c10*/  IMAD.U32 R7, RZ, RZ, UR4 ;  /* 0x00000004ff077e24 */ /* 0x001fca000f8e00ff */
[----:B------:R-:W-:Y:S02]  /*8c20*/  LEA R14, R7, R4, 0x18 ;  /* 0x00000004070e7211 */ /* 0x000fe400078ec0ff */
[----:B------:R-:W-:-:S03]  /*8c30*/  SHF.L.U32 R4, R3, 0x1f, RZ ;  /* 0x0000001f03047819 */ /* 0x000fc600000006ff */
[----:B------:R-:W-:-:S04]  /*8c40*/  IMAD R13, R5, 0x8, R14 ;  /* 0x00000008050d7824 */ /* 0x000fc800078e020e */
[----:B------:R-:W0:Y:S02]  /*8c50*/  SYNCS.PHASECHK.TRANS64.TRYWAIT P1, [R13+URZ+0x28], R4 ;  /* 0x000028040d0075a7 */ /* 0x000e24000802017f */
[----:B01----:R-:W-:Y:S05]  /*8c60*/  @!P1 BRA `(.L_x_303) ;  /* 0x0000000c00e49947 */ /* 0x003fea0003800000 */
.L_x_326:
[----:B0-----:R-:W-:Y:S01]  /*8c70*/  PRMT R4, R6, 0x9910, RZ ;  /* 0x0000991006047816 */ /* 0x001fe200000000ff */
[----:B------:R0:W-:Y:S03]  /*8c80*/  @!P2 SYNCS.ARRIVE.TRANS64 RZ, [R13+URZ], R11 ;  /* 0x0000000b0dffa9a7 */ /* 0x0001e6000800003f */
[----:B------:R-:W-:-:S13]  /*8c90*/  ISETP.NE.AND P1, PT, R4, 0x2, PT ;  /* 0x000000020400780c */ /* 0x000fda0003f25270 */
[----:B0-----:R-:W-:Y:S05]  /*8ca0*/  @P1 BRA `(.L_x_304) ;  /* 0x0000000000041947 */ /* 0x001fea0003800000 */
[----:B------:R-:W-:Y:S01]  /*8cb0*/  BPT.TRAP 0x1 ;  /* 0x000000040000795c */ /* 0x000fe20000300000 */
.L_x_304:
[----:B------:R-:W-:Y:S05]  /*8cc0*/  @P0 BRA `(.L_x_305) ;  /* 0x0000000000040947 */ /* 0x000fea0003800000 */
[----:B------:R-:W-:Y:S01]  /*8cd0*/  BPT.TRAP 0x1 ;  /* 0x000000040000795c */ /* 0x000fe20000300000 */
.L_x_305:
[C---:B------:R-:W-:Y:S01]  /*8ce0*/  IMAD R4, R5.reuse, 0x800, R8 ;  /* 0x0000080005047824 */ /* 0x040fe200078e0208 */
[----:B------:R-:W-:Y:S01]  /*8cf0*/  R2UR UR8, R14 ;  /* 0x000000000e0872ca */ /* 0x000fe200000e0000 */
[----:B------:R-:W-:Y:S01]  /*8d00*/  IMAD R14, R5, 0x2000, R14 ;  /* 0x00002000050e7824 */ /* 0x000fe200078e020e */
[----:B------:R-:W-:Y:S01]  /*8d10*/  R2UR UR17, R12 ;  /* 0x000000000c1172ca */ /* 0x000fe200000e0000 */
[----:B------:R-:W-:Y:S01]  /*8d20*/  VIADD R19, R19, 0xffffffff ;  /* 0xffffffff13137836 */ /* 0x000fe20000000000 */
[----:B------:R-:W-:Y:S01]  /*8d30*/  R2UR UR5, R4 ;  /* 0x00000000040572ca */ /* 0x000fe200000e0000 */
[----:B------:R-:W-:Y:S01]  /*8d40*/  UIADD3 UR4, UP0, UR20, 0xf0, URZ ;  /* 0x000000f014047890 */ /* 0x000fe2000ff1e03f */
[----:B------:R-:W-:Y:S01]  /*8d50*/  R2UR UR11, R14 ;  /* 0x000000000e0b72ca */ /* 0x000fe200000e0000 */
[----:B------:R-:W-:Y:S01]  /*8d60*/  UIADD3 UR24, UP1, UR20, 0x1f0, URZ ;  /* 0x000001f014187890 */ /* 0x000fe2000ff3e03f */
[----:B------:R-:W-:Y:S01]  /*8d70*/  R2UR UR9, R13 ;  /* 0x000000000d0972ca */ /* 0x000fe200000e0000 */
[----:B------:R-:W-:Y:S01]  /*8d80*/  VIADD R5, R5, 0x1 ;  /* 0x0000000105057836 */ /* 0x000fe20000000000 */
[----:B------:R-:W-:Y:S01]  /*8d90*/  R2UR UR10, R15 ;  /* 0x000000000f0a72ca */ /* 0x000fe200000e0000 */
[----:B------:R-:W-:Y:S01]  /*8da0*/  UIADD3.X UR25, URZ, UR21, URZ, UP1, !UPT ;  /* 0x000000153f197290 */ /* 0x000fe20008ffe43f */
[----:B------:R-:W-:Y:S01]  /*8db0*/  R2UR UR12, R2 ;  /* 0x00000000020c72ca */ /* 0x000fe200000e0000 */
[----:B------:R-:W-:Y:S01]  /*8dc0*/  UMOV UR19, 0x30000 ;  /* 0x0003000000137882 */ /* 0x000fe20000000000 */
[----:B------:R-:W-:Y:S01]  /*8dd0*/  R2UR UR18, R22 ;  /* 0x00000000161272ca */ /* 0x000fe200000e0000 */
[----:B------:R-:W-:Y:S01]  /*8de0*/  UMOV UR6, 0x0 ;  /* 0x0000000000067882 */ /* 0x000fe20000000000 */
[----:B------:R-:W-:Y:S01]  /*8df0*/  ISETP.GT.AND P3, PT, R19, 0x1, PT ;  /* 0x000000011300780c */ /* 0x000fe20003f64270 */
[----:B------:R-:W-:Y:S01]  /*8e00*/  UIADD3 UR8, UR8, UR5, URZ ;  /* 0x0000000508087290 */ /* 0x000fe2000fffe03f */
[----:B------:R-:W-:Y:S01]  /*8e10*/  ISETP.NE.AND P1, PT, R5, 0x5, PT ;  /* 0x000000050500780c */ /* 0x000fe20003f25270 */
[----:B------:R-:W-:Y:S01]  /*8e20*/  UIADD3.X UR5, URZ, UR21, URZ, UP0, !UPT ;  /* 0x000000153f057290 */ /* 0x000fe200087fe43f */
[----:B------:R-:W-:Y:S01]  /*8e30*/  VIADD R15, R15, 0x20 ;  /* 0x000000200f0f7836 */ /* 0x000fe20000000000 */
[----:B------:R-:W-:Y:S01]  /*8e40*/  UIADD3 UR13, UR11, 0x2980, URZ ;  /* 0x000029800b0d7890 */ /* 0x000fe2000fffe03f */
[----:B------:R-:W-:Y:S01]  /*8e50*/  SEL R4, RZ, 0x1, P1 ;  /* 0x00000001ff047807 */ /* 0x000fe20000800000 */
[----:B------:R-:W-:Y:S01]  /*8e60*/  UMOV UR7, 0x10000000 ;  /* 0x1000000000077882 */ /* 0x000fe20000000000 */
[----:B------:R-:W-:Y:S01]  /*8e70*/  UMOV UR11, UR17 ;  /* 0x00000011000b7c82 */ /* 0x000fe20008000000 */
[----:B------:R-:W-:-:S02]  /*8e80*/  SEL R5, R5, RZ, P1 ;  /* 0x000000ff05057207 */ /* 0x000fc40000800000 */
[----:B------:R-:W-:Y:S01]  /*8e90*/  LOP3.LUT R3, R3, R4, RZ, 0x3c, !PT ;  /* 0x0000000403037212 */ /* 0x000fe200078e3cff */
[----:B------:R0:W-:Y:S02]  /*8ea0*/  UTMALDG.3D.MULTICAST [UR8], [UR4], UR19, desc[UR6] ;  /* 0x00000608040073b4 */ /* 0x0001e40008011813 */
[----:B0-----:R-:W-:Y:S01]  /*8eb0*/  UMOV UR8, UR13 ;  /* 0x0000000d00087c82 */ /* 0x001fe20008000000 */
[----:B------:R-:W-:Y:S02]  /*8ec0*/  UMOV UR11, UR18 ;  /* 0x00000012000b7c82 */ /* 0x000fe40008000000 */
[----:B------:R0:W-:Y:S02]  /*8ed0*/  UTMALDG.3D [UR8], [UR24], desc[UR6] ;  /* 0x00000608180075b4 */ /* 0x0001e40008011000 */
[----:B0-----:R-:W-:Y:S05]  /*8ee0*/  @P3 BRA `(.L_x_306) ;  /* 0xfffffffc003c3947 */ /* 0x001fea000383ffff */
.L_x_302:
[----:B------:R-:W-:Y:S05]  /*8ef0*/  BSYNC B1 ;  /* 0x0000000000017941 */ /* 0x000fea0003800000 */
.L_x_301:
[----:B------:R-:W2:Y:S01]  /*8f00*/  LDL.64 R20, [R1] ;  /* 0x0000000001147983 */ /* 0x000ea20000100a00 */
[----:B------:R-:W-:Y:S01]  /*8f10*/  LOP3.LUT P4, RZ, R10, 0xff, RZ, 0xc0, !PT ;  /* 0x000000ff0aff7812 */ /* 0x000fe2000788c0ff */
[----:B------:R-:W-:Y:S01]  /*8f20*/  VIADD R4, R9, UR40 ;  /* 0x0000002809047c36 */ /* 0x000fe20008000000 */
[----:B------:R-:W-:Y:S01]  /*8f30*/  ULDC.64 UR4, c[0x0][0x650] ;  /* 0x0001940000047ab9 */ /* 0x000fe20000000a00 */
[----:B------:R-:W-:Y:S01]  /*8f40*/  IMAD.U32 R9, RZ, RZ, UR40 ;  /* 0x00000028ff097e24 */ /* 0x000fe2000f8e00ff */
[----:B------:R-:W-:Y:S01]  /*8f50*/  UISETP.GE.U32.AND UP0, UPT, UR40, 0x5, UPT ;  /* 0x000000052800788c */ /* 0x000fe2000bf06070 */
[----:B------:R-:W-:Y:S01]  /*8f60*/  BSSY B1, `(.L_x_307) ;  /* 0x0000070000017945 */ /* 0x000fe20003800000 */
[----:B------:R-:W-:Y:S01]  /*8f70*/  ISETP.GT.U32.AND P1, PT, R4, 0x4, PT ;  /* 0x000000040400780c */ /* 0x000fe20003f24070 */
[----:B------:R-:W-:Y:S01]  /*8f80*/  IMAD.MOV.U32 R19, RZ, RZ, -0x1 ;  /* 0xffffffffff137424 */ /* 0x000fe200078e00ff */
[----:B------:R-:W-:Y:S01]  /*8f90*/  PRMT R10, RZ, 0x7610, R10 ;  /* 0x00007610ff0a7816 */ /* 0x000fe2000000000a */
[----:B------:R-:W-:Y:S01]  /*8fa0*/  IMAD.MOV.U32 R22, RZ, RZ, -0x1 ;  /* 0xffffffffff167424 */ /* 0x000fe200078e00ff */
[----:B------:R-:W-:-:S02]  /*8fb0*/  ISETP.LT.U32.AND P1, PT, R9, 0x5, P1 ;  /* 0x000000050900780c */ /* 0x000fc40000f21070 */
[----:B------:R-:W-:Y:S01]  /*8fc0*/  PLOP3.LUT P3, PT, PT, PT, UP0, 0x80, 0x0 ;  /* 0x000000000000781c */ /* 0x000fe20003f6f008 */
[----:B------:R-:W0:Y:S01]  /*8fd0*/  @P4 S2R R7, SR_CgaCtaId ;  /* 0x0000000000074919 */ /* 0x000e220000008800 */
[----:B------:R-:W-:-:S04]  /*8fe0*/  @P4 MOV R2, 0x400 ;  /* 0x0000040000024802 */ /* 0x000fc80000000f00 */
[----:B0-----:R-:W-:Y:S01]  /*8ff0*/  @P4 LEA R5, R7, R2, 0x18 ;  /* 0x0000000207054211 */ /* 0x001fe200078ec0ff */
[----:B------:R-:W-:-:S03]  /*9000*/  IMAD.WIDE.U32 R2, R4, -0x33333333, RZ ;  /* 0xcccccccd04027825 */ /* 0x000fc600078e00ff */
[----:B------:R0:W-:Y:S01]  /*9010*/  @P4 SYNCS.ARRIVE.TRANS64.A1T0 RZ, [R5+URZ+0x88], RZ ;  /* 0x000088ff05ff49a7 */ /* 0x0001e2000810003f */
[----:B------:R-:W-:Y:S01]  /*9020*/  IMAD.MOV.U32 R2, RZ, RZ, -0x1 ;  /* 0xffffffffff027424 */ /* 0x000fe200078e00ff */
[----:B0-----:R-:W-:Y:S02]  /*9030*/  SHF.R.U32.HI R5, RZ, 0x2, R3 ;  /* 0x00000002ff057819 */ /* 0x001fe40000011603 */
[----:B------:R-:W-:-:S03]  /*9040*/  SEL R3, RZ, 0x1, !P1 ;  /* 0x00000001ff037807 */ /* 0x000fc60004800000 */
[----:B------:R-:W-:Y:S01]  /*9050*/  IMAD R9, R5, -0x5, R4 ;  /* 0xfffffffb05097824 */ /* 0x000fe200078e0204 */
[----:B------:R-:W-:Y:S02]  /*9060*/  LOP3.LUT R0, R0, R3, RZ, 0x3c, !PT ;  /* 0x0000000300007212 */ /* 0x000fe400078e3cff */
[----:B------:R-:W-:Y:S02]  /*9070*/  PRMT R3, RZ, 0x7610, R3 ;  /* 0x00007610ff037816 */ /* 0x000fe40000000003 */
[----:B------:R-:W-:Y:S02]  /*9080*/  @P3 LOP3.LUT R0, R0, 0x1, R5, 0x78, !PT ;  /* 0x0000000100003812 */ /* 0x000fe400078e7805 */
[----:B--2---:R-:W-:-:S04]  /*9090*/  IADD3 R18, P4, R18, R20, RZ ;  /* 0x0000001412127210 */ /* 0x004fc80007f9e0ff */
[----:B------:R-:W-:Y:S01]  /*90a0*/  ISETP.GE.U32.AND P1, PT, R18, UR4, PT ;  /* 0x0000000412007c0c */ /* 0x000fe2000bf26070 */
[----:B------:R-:W-:-:S05]  /*90b0*/  IMAD.X R17, R17, 0x1, R23, P4 ;  /* 0x0000000111117824 */ /* 0x000fca00020e0617 */
[----:B------:R-:W-:-:S13]  /*90c0*/  ISETP.GE.U32.AND.EX P1, PT, R17, UR5, PT, P1 ;  /* 0x0000000511007c0c */ /* 0x000fda000bf26110 */
[----:B------:R-:W-:Y:S05]  /*90d0*/  @P1 BRA `(.L_x_308) ;  /* 0x0000000400601947 */ /* 0x000fea0003800000 */
[----:B------:R-:W0:Y:S01]  /*90e0*/  S2R R12, SR_CTAID.X ;  /* 0x00000000000c7919 */ /* 0x000e220000002500 */
[----:B------:R-:W-:Y:S01]  /*90f0*/  ULDC.64 UR4, c[0x0][0x628] ;  /* 0x00018a0000047ab9 */ /* 0x000fe20000000a00 */
[----:B------:R-:W-:Y:S01]  /*9100*/  ULDC UR7, c[0x0][0x630] ;  /* 0x00018c0000077ab9 */ /* 0x000fe20000000800 */
[----:B------:R-:W-:Y:S01]  /*9110*/  ISETP.NE.U32.AND P1, PT, RZ, UR4, PT ;  /* 0x00000004ff007c0c */ /* 0x000fe2000bf25070 */
[----:B------:R-:W1:Y:S01]  /*9120*/  S2R R13, SR_CTAID.Y ;  /* 0x00000000000d7919 */ /* 0x000e620000002600 */
[----:B------:R-:W-:Y:S01]  /*9130*/  ULDC UR8, c[0x0][0x150] ;  /* 0x0000540000087ab9 */ /* 0x000fe20000000800 */
[----:B------:R-:W-:Y:S01]  /*9140*/  IMAD.MOV.U32 R2, RZ, RZ, R18 ;  /* 0x000000ffff027224 */ /* 0x000fe200078e0012 */
[----:B------:R-:W-:Y:S01]  /*9150*/  ISETP.NE.AND.EX P1, PT, RZ, UR5, PT, P1 ;  /* 0x00000005ff007c0c */ /* 0x000fe2000bf25310 */
[----:B------:R-:W-:Y:S01]  /*9160*/  IMAD.MOV.U32 R3, RZ, RZ, R17 ;  /* 0x000000ffff037224 */ /* 0x000fe200078e0011 */
[----:B0-----:R-:W-:-:S11]  /*9170*/  I2FP.F32.U32 R14, R12 ;  /* 0x0000000c000e7245 */ /* 0x001fd60000201000 */
[----:B------:R-:W-:Y:S05]  /*9180*/  @!P1 BRA `(.L_x_309) ;  /* 0x0000000000289947 */ /* 0x000fea0003800000 */
[----:B------:R-:W-:Y:S02]  /*9190*/  ULDC UR6, c[0x0][0x634] ;  /* 0x00018d0000067ab9 */ /* 0x000fe40000000800 */
[----:B------:R-:W-:-:S05]  /*91a0*/  IADD3 R3, P1, R18, UR6, RZ ;  /* 0x0000000612037c10 */ /* 0x000fca000ff3e0ff */
[----:B------:R-:W-:-:S04]  /*91b0*/  IMAD.X R11, RZ, RZ, R17, P1 ;  /* 0x000000ffff0b7224 */ /* 0x000fc800008e0611 */
[----:B------:R-:W-:-:S04]  /*91c0*/  IMAD.WIDE.U32 R4, R11, UR4, RZ ;  /* 0x000000040b047c25 */ /* 0x000fc8000f8e00ff */
[----:B------:R-:W-:-:S04]  /*91d0*/  IMAD.WIDE.U32 R4, P1, R3, UR5, R4 ;  /* 0x0000000503047c25 */ /* 0x000fc8000f820004 */
[----:B------:R-:W-:-:S04]  /*91e0*/  IMAD.WIDE.U32 R2, R3, UR4, RZ ;  /* 0x0000000403027c25 */ /* 0x000fc8000f8e00ff */
[----:B------:R-:W-:Y:S01]  /*91f0*/  IMAD.MOV.U32 R2, RZ, RZ, R5 ;  /* 0x000000ffff027224 */ /* 0x000fe200078e0005 */
[----:B------:R-:W-:Y:S01]  /*9200*/  IADD3 RZ, P3, R3, R4, RZ ;  /* 0x0000000403ff7210 */ /* 0x000fe20007f7e0ff */
[----:B------:R-:W-:-:S04]  /*9210*/  IMAD.X R3, RZ, RZ, RZ, P1 ;  /* 0x000000ffff037224 */ /* 0x000fc800008e06ff */
[----:B------:R-:W-:-:S08]  /*9220*/  IMAD.WIDE.U32.X R2, R11, UR5, R2, P3 ;  /* 0x000000050b027c25 */ /* 0x000fd000098e0402 */
.L_x_309:
[----:B------:R-:W0:Y:S01]  /*9230*/  LDC R21, c[0x0][0x65c] ;  /* 0x00019700ff157b82 */ /* 0x000e220000000800 */
[--C-:B------:R-:W-:Y:S01]  /*9240*/  SHF.R.U64 R11, R2, UR7, R3.reuse ;  /* 0x00000007020b7c19 */ /* 0x100fe20008001203 */
[----:B------:R-:W-:Y:S01]  /*9250*/  FMUL R14, R14, UR8 ;  /* 0x000000080e0e7c20 */ /* 0x000fe20008400000 */
[----:B------:R-:W-:Y:S01]  /*9260*/  SHF.R.U32.HI R2, RZ, UR7, R3 ;  /* 0x00000007ff027c19 */ /* 0x000fe20008011603 */
[----:B------:R-:W-:Y:S01]  /*9270*/  ULDC UR6, c[0x0][0x154] ;  /* 0x0000550000067ab9 */ /* 0x000fe20000000800 */
[----:B------:R-:W-:Y:S01]  /*9280*/  IADD3 R15, P1, RZ, -R11, RZ ;  /* 0x8000000bff0f7210 */ /* 0x000fe20007f3e0ff */
[----:B------:R-:W-:Y:S01]  /*9290*/  ULDC.64 UR4, c[0x0][0x620] ;  /* 0x0001880000047ab9 */ /* 0x000fe20000000a00 */
[----:B-1----:R-:W-:Y:S01]  /*92a0*/  I2FP.F32.U32 R3, R13 ;  /* 0x0000000d00037245 */ /* 0x002fe20000201000 */
[----:B------:R-:W1:Y:S01]  /*92b0*/  LDC R19, c[0x0][0x144] ;  /* 0x00005100ff137b82 */ /* 0x000e620000000800 */
[----:B------:R-:W2:Y:S01]  /*92c0*/  F2I.U32.TRUNC.NTZ R14, R14 ;  /* 0x0000000e000e7305 */ /* 0x000ea2000020f000 */
[----:B------:R-:W-:-:S02]  /*92d0*/  IMAD.X R2, RZ, RZ, ~R2, P1 ;  /* 0x000000ffff027224 */ /* 0x000fc400008e0e02 */
[----:B------:R-:W-:Y:S01]  /*92e0*/  FMUL R4, R3, UR6 ;  /* 0x0000000603047c20 */ /* 0x000fe20008400000 */
[----:B------:R-:W-:Y:S01]  /*92f0*/  IMAD.MOV.U32 R3, RZ, RZ, R17 ;  /* 0x000000ffff037224 */ /* 0x000fe200078e0011 */
[----:B------:R-:W-:Y:S01]  /*9300*/  ULDC.64 UR6, c[0x0][0x640] ;  /* 0x0001900000067ab9 */ /* 0x000fe20000000a00 */
[----:B------:R-:W-:Y:S01]  /*9310*/  IMAD R2, R2, UR4, RZ ;  /* 0x0000000402027c24 */ /* 0x000fe2000f8e02ff */
[----:B------:R-:W3:Y:S01]  /*9320*/  LDC R20, c[0x0][0x148] ;  /* 0x00005200ff147b82 */ /* 0x000ee20000000800 */
[----:B------:R-:W-:Y:S01]  /*9330*/  ISETP.NE.U32.AND P1, PT, RZ, UR6, PT ;  /* 0x00000006ff007c0c */ /* 0x000fe2000bf25070 */
[----:B------:R-:W4:Y:S01]  /*9340*/  F2I.U32.TRUNC.NTZ R4, R4 ;  /* 0x0000000400047305 */ /* 0x000f22000020f000 */
[----:B------:R-:W-:Y:S02]  /*9350*/  IMAD R5, R15, UR5, R2 ;  /* 0x000000050f057c24 */ /* 0x000fe4000f8e0202 */
[----:B------:R-:W-:Y:S01]  /*9360*/  IMAD.MOV.U32 R2, RZ, RZ, R18 ;  /* 0x000000ffff027224 */ /* 0x000fe200078e0012 */
[----:B------:R-:W-:-:S02]  /*9370*/  ISETP.NE.AND.EX P1, PT, RZ, UR7, PT, P1 ;  /* 0x00000007ff007c0c */ /* 0x000fc4000bf25310 */
[----:B0-----:R-:W-:Y:S01]  /*9380*/  ISETP.NE.AND P4, PT, R21, 0x1, PT ;  /* 0x000000011500780c */ /* 0x001fe20003f85270 */
[----:B------:R-:W-:Y:S01]  /*9390*/  IMAD.WIDE.U32 R2, R15, UR4, R2 ;  /* 0x000000040f027c25 */ /* 0x000fe2000f8e0002 */
[----:B------:R-:W-:-:S03]  /*93a0*/  ULDC UR4, c[0x0][0x618] ;  /* 0x0001860000047ab9 */ /* 0x000fc60000000800 */
[----:B--2---:R-:W-:Y:S02]  /*93b0*/  IMAD.MOV R14, RZ, RZ, -R14 ;  /* 0x000000ffff0e7224 */ /* 0x004fe400078e0a0e */
[----:B------:R-:W-:Y:S02]  /*93c0*/  IMAD.IADD R3, R3, 0x1, R5 ;  /* 0x0000000103037824 */ /* 0x000fe400078e0205 */
[----:B-1----:R-:W-:-:S03]  /*93d0*/  IMAD R12, R19, R14, R12 ;  /* 0x0000000e130c7224 */ /* 0x002fc600078e020c */
[--C-:B------:R-:W-:Y:S01]  /*93e0*/  SHF.R.U64 R14, R2, UR4, R3.reuse ;  /* 0x00000004020e7c19 */ /* 0x100fe20008001203 */
[----:B----4-:R-:W-:Y:S01]  /*93f0*/  IMAD.MOV R2, RZ, RZ, -R4 ;  /* 0x000000ffff027224 */ /* 0x010fe200078e0a04 */
[----:B------:R-:W-:Y:S01]  /*9400*/  SHF.R.U32.HI R3, RZ, UR4, R3 ;  /* 0x00000004ff037c19 */ /* 0x000fe20008011603 */
[----:B------:R-:W-:Y:S02]  /*9410*/  ULDC UR4, c[0x0][0x608] ;  /* 0x0001820000047ab9 */ /* 0x000fe40000000800 */
[----:B---3--:R-:W-:Y:S01]  /*9420*/  @P4 IMAD R12, R20, R2, R13 ;  /* 0x00000002140c4224 */ /* 0x008fe200078e020d */
[--C-:B------:R-:W-:Y:S02]  /*9430*/  SHF.R.U64 R19, R14, UR4, R3.reuse ;  /* 0x000000040e137c19 */ /* 0x100fe40008001203 */
[----:B------:R-:W-:Y:S01]  /*9440*/  SHF.R.U32.HI R2, RZ, UR4, R3 ;  /* 0x00000004ff027c19 */ /* 0x000fe20008011603 */
[----:B------:R-:W-:-:S03]  /*9450*/  ULDC UR4, c[0x0][0x658] ;  /* 0x0001960000047ab9 */ /* 0x000fc60000000800 */
[--C-:B------:R-:W-:Y:S02]  /*9460*/  SHF.R.U64 R13, R19, UR4, R2.reuse ;  /* 0x00000004130d7c19 */ /* 0x100fe40008001202 */
[----:B------:R-:W-:-:S03]  /*9470*/  SHF.R.U32.HI R2, RZ, UR4, R2 ;  /* 0x00000004ff027c19 */ /* 0x000fc60008011602 */
[----:B------:R-:W-:Y:S02]  /*9480*/  IMAD.MOV.U32 R4, RZ, RZ, R13 ;  /* 0x000000ffff047224 */ /* 0x000fe400078e000d */
[----:B------:R-:W-:Y:S01]  /*9490*/  IMAD.MOV.U32 R3, RZ, RZ, R2 ;  /* 0x000000ffff037224 */ /* 0x000fe200078e0002 */
[----:B------:R-:W-:Y:S06]  /*94a0*/  @!P1 BRA `(.L_x_310) ;  /* 0x00000000002c9947 */ /* 0x000fec0003800000 */
        /* <DEDUP_REMOVED lines=9> */
[----:B------:R-:W-:-:S04]  /*9540*/  IMAD.WIDE.U32.X R2, R15, UR7, R2, P3 ;  /* 0x000000070f027c25 */ /* 0x000fc800098e0402 */
[----:B------:R-:W-:-:S07]  /*9550*/  IMAD.MOV.U32 R4, RZ, RZ, R2 ;  /* 0x000000ffff047224 */ /* 0x000fce00078e0002 */
.L_x_310:
[----:B------:R-:W-:Y:S01]  /*9560*/  ULDC UR4, c[0x0][0x648] ;  /* 0x0001920000047ab9 */ /* 0x000fe20000000800 */
[----:B------:R-:W-:Y:S01]  /*9570*/  LOP3.LUT R2, R19, UR15, RZ, 0xc0, !PT ;  /* 0x0000000f13027c12 */ /* 0x000fe2000f8ec0ff */
[----:B------:R-:W-:Y:S01]  /*9580*/  ULDC UR5, c[0x0][0x610] ;  /* 0x0001840000057ab9 */ /* 0x000fe20000000800 */
[----:B------:R-:W-:Y:S01]  /*9590*/  SHF.R.U64 R3, R4, UR4, R3 ;  /* 0x0000000404037c19 */ /* 0x000fe20008001203 */
[----:B------:R-:W-:Y:S01]  /*95a0*/  ULDC UR4, c[0x0][0x638] ;  /* 0x00018e0000047ab9 */ /* 0x000fe20000000800 */
[----:B------:R-:W-:-:S03]  /*95b0*/  LOP3.LUT R14, R14, UR14, RZ, 0xc0, !PT ;  /* 0x0000000e0e0e7c12 */ /* 0x000fc6000f8ec0ff */
[----:B------:R-:W-:Y:S02]  /*95c0*/  IMAD.MOV R4, RZ, RZ, -R3 ;  /* 0x000000ffff047224 */ /* 0x000fe400078e0a03 */
[----:B------:R-:W-:Y:S02]  /*95d0*/  IMAD R3, R3, UR16, R2 ;  /* 0x0000001003037c24 */ /* 0x000fe4000f8e0202 */
[----:B------:R-:W-:Y:S01]  /*95e0*/  IMAD R13, R4, UR4, R13 ;  /* 0x00000004040d7c24 */ /* 0x000fe2000f8e020d */
[----:B------:R-:W-:Y:S01]  /*95f0*/  ULDC UR4, c[0x0][0x600] ;  /* 0x0001800000047ab9 */ /* 0x000fe20000000800 */
[----:B------:R-:W-:Y:S02]  /*9600*/  IMAD R12, R3, UR5, R12 ;  /* 0x00000005030c7c24 */ /* 0x000fe4000f8e020c */
[----:B------:R-:W-:Y:S02]  /*9610*/  IMAD R13, R13, UR4, R14 ;  /* 0x000000040d0d7c24 */ /* 0x000fe4000f8e020e */
[----:B------:R-:W-:-:S02]  /*9620*/  IMAD.MOV.U32 R3, RZ, RZ, 0x1 ;  /* 0x00000001ff037424 */ /* 0x000fc400078e00ff */
[----:B------:R-:W-:Y:S01]  /*9630*/  IMAD.MOV.U32 R2, RZ, RZ, R11 ;  /* 0x000000ffff027224 */ /* 0x000fe200078e000b */
[----:B------:R-:W-:Y:S02]  /*9640*/  SEL R22, R13, R12, !P4 ;  /* 0x0000000c0d167207 */ /* 0x000fe40006000000 */
[----:B------:R-:W-:-:S07]  /*9650*/  SEL R19, R12, R13, !P4 ;  /* 0x0000000d0c137207 */ /* 0x000fce0006000000 */
.L_x_308:
[----:B------:R-:W-:Y:S05]  /*9660*/  BSYNC B1 ;  /* 0x0000000000017941 */ /* 0x000fea0003800000 */
.L_x_307:
[----:B------:R-:W-:-:S13]  /*9670*/  LOP3.LUT P1, RZ, R3, 0xff, RZ, 0xc0, !PT ;  /* 0x000000ff03ff7812 */ /* 0x000fda000782c0ff */
[----:B------:R-:W-:Y:S05]  /*9680*/  @P1 BRA `(.L_x_311) ;  /* 0xfffffff4001c1947 */ /* 0x000fea000383ffff */
[----:B------:R-:W-:Y:S05]  /*9690*/  BSYNC B0 ;  /* 0x0000000000007941 */ /* 0x000fea0003800000 */
.L_x_299:
[----:B------:R-:W-:-:S03]  /*96a0*/  UMOV UR4, 0xffffffff ;  /* 0xffffffff00047882 */ /* 0x000fc60000000000 */
[----:B------:R-:W-:Y:S05]  /*96b0*/  BRA.DIV UR4, `(.L_x_312) ;  /* 0x0000000604647947 */ /* 0x000fea000b800000 */
[----:B------:R-:W-:-:S13]  /*96c0*/  ELECT P6, URZ, PT ;  /* 0x00000000003f782f */ /* 0x000fda00038c0000 */
.L_x_329:
[----:B------:R-:W-:Y:S04]  /*96d0*/  BSSY B0, `(.L_x_313) ;  /* 0x0000034000007945 */ /* 0x000fe80003800000 */
[----:B------:R-:W-:Y:S05]  /*96e0*/  @!P6 BRA `(.L_x_314) ;  /* 0x0000000000c8e947 */ /* 0x000fea0003800000 */
[----:B------:R-:W-:-:S04]  /*96f0*/  LOP3.LUT R16, R16, 0x2, RZ, 0xfc, !PT ;  /* 0x0000000210107812 */ /* 0x000fc800078efcff */
[----:B------:R-:W-:-:S13]  /*9700*/  ISETP.NE.AND P0, PT, R16, 0x3, PT ;  /* 0x000000031000780c */ /* 0x000fda0003f05270 */
[----:B------:R-:W-:Y:S05]  /*9710*/  @!P0 BRA `(.L_x_315) ;  /* 0x0000000000048947 */ /* 0x000fea0003800000 */
[----:B------:R-:W-:Y:S01]  /*9720*/  BPT.TRAP 0x1 ;  /* 0x000000040000795c */ /* 0x000fe20000300000 */
.L_x_315:
[----:B------:R-:W0:Y:S01]  /*9730*/  S2R R3, SR_CgaCtaId ;  /* 0x0000000000037919 */ /* 0x000e220000008800 */
[----:B------:R-:W-:Y:S02]  /*9740*/  MOV R2, 0x400 ;  /* 0x0000040000027802 */ /* 0x000fe40000000f00 */
[----:B------:R-:W-:Y:S02]  /*9750*/  SHF.L.U32 R4, R0, 0x1f, RZ ;  /* 0x0000001f00047819 */ /* 0x000fe400000006ff */
[----:B0-----:R-:W-:-:S05]  /*9760*/  LEA R2, R3, R2, 0x18 ;  /* 0x0000000203027211 */ /* 0x001fca00078ec0ff */
[----:B------:R-:W-:-:S04]  /*9770*/  VIADD R2, R2, 0x28 ;  /* 0x0000002802027836 */ /* 0x000fc80000000000 */
[C---:B------:R-:W-:Y:S02]  /*9780*/  IMAD R7, R9.reuse, 0x8, R2 ;  /* 0x0000000809077824 */ /* 0x040fe400078e0202 */
[----:B------:R-:W-:Y:S02]  /*9790*/  VIADD R9, R9, 0x1 ;  /* 0x0000000109097836 */ /* 0x000fe40000000000 */
[----:B------:R-:W0:Y:S03]  /*97a0*/  SYNCS.PHASECHK.TRANS64.TRYWAIT P0, [R7+URZ], R4 ;  /* 0x00000004070075a7 */ /* 0x000e26000800017f */
[----:B------:R-:W-:-:S04]  /*97b0*/  ISETP.NE.AND P1, PT, R9, 0x5, PT ;  /* 0x000000050900780c */ /* 0x000fc80003f25270 */
[----:B------:R-:W-:Y:S02]  /*97c0*/  SEL R3, RZ, 0x1, P1 ;  /* 0x00000001ff037807 */ /* 0x000fe40000800000 */
[----:B------:R-:W-:Y:S02]  /*97d0*/  SEL R9, R9, RZ, P1 ;  /* 0x000000ff09097207 */ /* 0x000fe40000800000 */
[----:B------:R-:W-:-:S03]  /*97e0*/  LOP3.LUT R6, R0, R3, RZ, 0x3c, !PT ;  /* 0x0000000300067212 */ /* 0x000fc600078e3cff */
[----:B------:R-:W-:Y:S01]  /*97f0*/  IMAD R8, R9, 0x8, R2 ;  /* 0x0000000809087824 */ /* 0x000fe200078e0202 */
[----:B------:R-:W-:Y:S01]  /*9800*/  SHF.L.U32 R5, R6, 0x1f, RZ ;  /* 0x0000001f06057819 */ /* 0x000fe200000006ff */
[----:B0-----:R-:W-:Y:S06]  /*9810*/  @!P0 BRA `(.L_x_316) ;  /* 0x00000004002c8947 */ /* 0x001fec0003800000 */
.L_x_330:
[----:B------:R-:W1:Y:S01]  /*9820*/  SYNCS.PHASECHK.TRANS64.TRYWAIT P0, [R8+URZ], R5 ;  /* 0x00000005080075a7 */ /* 0x000e62000800017f */
[----:B------:R-:W-:-:S05]  /*9830*/  VIADD R0, R9, 0x1 ;  /* 0x0000000109007836 */ /* 0x000fca0000000000 */
[----:B------:R-:W-:-:S04]  /*9840*/  ISETP.NE.AND P1, PT, R0, 0x5, PT ;  /* 0x000000050000780c */ /* 0x000fc80003f25270 */
[----:B------:R-:W-:Y:S02]  /*9850*/  SEL R3, RZ, 0x1, P1 ;  /* 0x00000001ff037807 */ /* 0x000fe40000800000 */
[----:B0-----:R-:W-:Y:S02]  /*9860*/  SEL R7, R0, RZ, P1 ;  /* 0x000000ff00077207 */ /* 0x001fe40000800000 */
[----:B------:R-:W-:-:S03]  /*9870*/  LOP3.LUT R6, R6, R3, RZ, 0x3c, !PT ;  /* 0x0000000306067212 */ /* 0x000fc600078e3cff */
[----:B------:R-:W-:Y:S01]  /*9880*/  IMAD R9, R7, 0x8, R2 ;  /* 0x0000000807097824 */ /* 0x000fe200078e0202 */
[----:B------:R-:W-:Y:S01]  /*9890*/  SHF.L.U32 R4, R6, 0x1f, RZ ;  /* 0x0000001f06047819 */ /* 0x000fe200000006ff */
[----:B-1----:R-:W-:Y:S06]  /*98a0*/  @!P0 BRA `(.L_x_317) ;  /* 0x00000004001c8947 */ /* 0x002fec0003800000 */
.L_x_331:
[----:B------:R-:W1:Y:S01]  /*98b0*/  SYNCS.PHASECHK.TRANS64.TRYWAIT P0, [R9+URZ], R4 ;  /* 0x00000004090075a7 */ /* 0x000e62000800017f */
[----:B------:R-:W-:-:S05]  /*98c0*/  VIADD R0, R7, 0x1 ;  /* 0x0000000107007836 */ /* 0x000fca0000000000 */
[----:B------:R-:W-:-:S04]  /*98d0*/  ISETP.NE.AND P1, PT, R0, 0x5, PT ;  /* 0x000000050000780c */ /* 0x000fc80003f25270 */
[----:B------:R-:W-:Y:S02]  /*98e0*/  SEL R3, RZ, 0x1, P1 ;  /* 0x00000001ff037807 */ /* 0x000fe40000800000 */
[----:B------:R-:W-:Y:S02]  /*98f0*/  SEL R7, R0, RZ, P1 ;  /* 0x000000ff00077207 */ /* 0x000fe40000800000 */
[----:B------:R-:W-:-:S03]  /*9900*/  LOP3.LUT R11, R6, R3, RZ, 0x3c, !PT ;  /* 0x00000003060b7212 */ /* 0x000fc600078e3cff */
[----:B------:R-:W-:Y:S01]  /*9910*/  IMAD R6, R7, 0x8, R2 ;  /* 0x0000000807067824 */ /* 0x000fe200078e0202 */
[----:B0-----:R-:W-:Y:S01]  /*9920*/  SHF.L.U32 R5, R11, 0x1f, RZ ;  /* 0x0000001f0b057819 */ /* 0x001fe200000006ff */
[----:B-1----:R-:W-:Y:S06]  /*9930*/  @!P0 BRA `(.L_x_318) ;  /* 0x00000004000c8947 */ /* 0x002fec0003800000 */
.L_x_332:
[----:B------:R-:W1:Y:S01]  /*9940*/  SYNCS.PHASECHK.TRANS64.TRYWAIT P0, [R6+URZ], R5 ;  /* 0x00000005060075a7 */ /* 0x000e62000800017f */
[----:B------:R-:W-:-:S05]  /*9950*/  VIADD R0, R7, 0x1 ;  /* 0x0000000107007836 */ /* 0x000fca0000000000 */
[----:B------:R-:W-:-:S04]  /*9960*/  ISETP.NE.AND P1, PT, R0, 0x5, PT ;  /* 0x000000050000780c */ /* 0x000fc80003f25270 */
[----:B0-----:R-:W-:Y:S02]  /*9970*/  SEL R4, RZ, 0x1, P1 ;  /* 0x00000001ff047807 */ /* 0x001fe40000800000 */
[----:B------:R-:W-:Y:S02]  /*9980*/  SEL R3, R0, RZ, P1 ;  /* 0x000000ff00037207 */ /* 0x000fe40000800000 */
[----:B------:R-:W-:Y:S01]  /*9990*/  LOP3.LUT R0, R11, R4, RZ, 0x3c, !PT ;  /* 0x000000040b007212 */ /* 0x000fe200078e3cff */
[----:B-1----:R-:W-:Y:S06]  /*99a0*/  @!P0 BRA `(.L_x_319) ;  /* 0x0000000400048947 */ /* 0x002fec0003800000 */
.L_x_333:
[----:B------:R-:W-:Y:S01]  /*99b0*/  IMAD R3, R3, 0x8, R2 ;  /* 0x0000000803037824 */ /* 0x000fe200078e0202 */
[----:B------:R-:W-:-:S07]  /*99c0*/  SHF.L.U32 R0, R0, 0x1f, RZ ;  /* 0x0000001f00007819 */ /* 0x000fce00000006ff */
.L_x_320:
[----:B-1----:R1:W2:Y:S02]  /*99d0*/  SYNCS.PHASECHK.TRANS64.TRYWAIT P0, [R3+URZ], R0 ;  /* 0x00000000030075a7 */ /* 0x0022a4000800017f */
[----:B--2---:R-:W-:Y:S05]  /*99e0*/  @!P0 NANOSLEEP.SYNCS 0x989680 ;  /* 0x009896800000895d */ /* 0x004fea0003900000 */
[----:B------:R-:W2:Y:S02]  /*99f0*/  @!P0 SYNCS.PHASECHK.TRANS64 P0, [R3+URZ], R0 ;  /* 0x00000000030085a7 */ /* 0x000ea4000800007f */
[----:B--2---:R-:W-:Y:S05]  /*9a00*/  @!P0 BRA `(.L_x_320) ;  /* 0xfffffffc00f08947 */ /* 0x004fea000383ffff */
.L_x_314:
[----:B------:R-:W-:Y:S05]  /*9a10*/  BSYNC B0 ;  /* 0x0000000000007941 */ /* 0x000fea0003800000 */
.L_x_313:
[----:B------:R-:W-:Y:S05]  /*9a20*/  EXIT ;  /* 0x000000000000794d */ /* 0x000fea0003800000 */
.L_x_19:
[----:B-1----:R1:W2:Y:S02]  /*9a30*/  SYNCS.PHASECHK.TRANS64.TRYWAIT P0, [R159+URZ], R0 ;  /* 0x000000009f0075a7 */ /* 0x0022a4000800017f */
[----:B--2---:R-:W-:Y:S05]  /*9a40*/  @!P0 NANOSLEEP.SYNCS 0x989680 ;  /* 0x009896800000895d */ /* 0x004fea0003900000 */
[----:B------:R-:W2:Y:S02]  /*9a50*/  @!P0 SYNCS.PHASECHK.TRANS64 P0, [R159+URZ], R0 ;  /* 0x000000009f0085a7 */ /* 0x000ea4000800007f */
[----:B--2---:R-:W-:Y:S05]  /*9a60*/  @!P0 BRA `(.L_x_19) ;  /* 0xfffffffc00f08947 */ /* 0x004fea000383ffff */
[----:B------:R-:W-:Y:S05]  /*9a70*/  BRA `(.L_x_321) ;  /* 0xffffff7c00007947 */ /* 0x000fea000383ffff */
.L_x_24:
[----:B--2---:R2:W3:Y:S02]  /*9a80*/  SYNCS.PHASECHK.TRANS64.TRYWAIT P1, [R3+URZ], R0 ;  /* 0x00000000030075a7 */ /* 0x0044e4000802017f */
[----:B---3--:R-:W-:Y:S05]  /*9a90*/  @!P1 NANOSLEEP.SYNCS 0x989680 ;  /* 0x009896800000995d */ /* 0x008fea0003900000 */
[----:B------:R-:W3:Y:S02]  /*9aa0*/  @!P1 SYNCS.PHASECHK.TRANS64 P1, [R3+URZ], R0 ;  /* 0x00000000030095a7 */ /* 0x000ee4000802007f */
[----:B---3--:R-:W-:Y:S05]  /*9ab0*/  @!P1 BRA `(.L_x_24) ;  /* 0xfffffffc00f09947 */ /* 0x008fea000383ffff */
[----:B------:R-:W-:Y:S05]  /*9ac0*/  BRA `(.L_x_23) ;  /* 0xffffff7c00707947 */ /* 0x000fea000383ffff */
.L_x_29:
[----:B--2---:R-:W-:-:S04]  /*9ad0*/  IMAD.U32 R5, RZ, RZ, UR4 ;  /* 0x00000004ff057e24 */ /* 0x004fc8000f8e00ff */
[----:B------:R2:W3:Y:S03]  /*9ae0*/  SYNCS.PHASECHK.TRANS64.TRYWAIT P1, [R5+URZ], R4 ;  /* 0x00000004050075a7 */ /* 0x0004e6000802017f */
[----:B---3--:R-:W-:Y:S05]  /*9af0*/  @!P1 NANOSLEEP.SYNCS 0x989680 ;  /* 0x009896800000995d */ /* 0x008fea0003900000 */
[----:B------:R-:W3:Y:S02]  /*9b00*/  @!P1 SYNCS.PHASECHK.TRANS64 P1, [R5+URZ], R4 ;  /* 0x00000004050095a7 */ /* 0x000ee4000802007f */
[----:B---3--:R-:W-:Y:S05]  /*9b10*/  @!P1 BRA `(.L_x_29) ;  /* 0xfffffffc00ec9947 */ /* 0x008fea000383ffff */
[----:B------:R-:W-:Y:S05]  /*9b20*/  BRA `(.L_x_28) ;  /* 0xffffff7c00e47947 */ /* 0x000fea000383ffff */
.L_x_35:
[----:B-1----:R1:W2:Y:S02]  /*9b30*/  SYNCS.PHASECHK.TRANS64.TRYWAIT P0, [R159+URZ+0x10], R0 ;  /* 0x000010009f0075a7 */ /* 0x0022a4000800017f */
[----:B--2---:R-:W-:Y:S05]  /*9b40*/  @!P0 NANOSLEEP.SYNCS 0x989680 ;  /* 0x009896800000895d */ /* 0x004fea0003900000 */
[----:B------:R-:W2:Y:S02]  /*9b50*/  @!P0 SYNCS.PHASECHK.TRANS64 P0, [R159+URZ+0x10], R0 ;  /* 0x000010009f0085a7 */ /* 0x000ea4000800007f */
[----:B--2---:R-:W-:Y:S05]  /*9b60*/  @!P0 BRA `(.L_x_35) ;  /* 0xfffffffc00f08947 */ /* 0x004fea000383ffff */
[----:B------:R-:W-:Y:S05]  /*9b70*/  BRA `(.L_x_322) ;  /* 0xffffff8000d47947 */ /* 0x000fea000383ffff */
.L_x_300:
[----:B------:R-:W-:Y:S01]  /*9b80*/  BSSY B1, `(.L_x_323) ;  /* 0x0000006000017945 */ /* 0x000fe20003800000 */
[----:B------:R-:W-:-:S07]  /*9b90*/  IMAD.MOV.U32 R15, RZ, RZ, -0x1 ;  /* 0xffffffffff0f7424 */ /* 0x000fce00078e00ff */
[----:B-----5:R-:W-:Y:S05]  /*9ba0*/  WARPSYNC.COLLECTIVE R15, `(.L_x_324) ;  /* 0x000000000f0c7348 */ /* 0x020fea0003c00000 */
[----:B------:R-:W-:Y:S02]  /*9bb0*/  ELECT P6, UR62, PT ;  /* 0x00000000003e782f */ /* 0x000fe400038c0000 */
[----:B------:R-:W-:Y:S01]  /*9bc0*/  MOV R14, UR62 ;  /* 0x0000003e000e7c02 */ /* 0x000fe20008000f00 */
[----:B-----5:R-:W-:Y:S10]  /*9bd0*/  ENDCOLLECTIVE ;  /* 0x000000000000791b */ /* 0x020ff40003800000 */
.L_x_324:
[----:B------:R-:W-:Y:S05]  /*9be0*/  BSYNC B1 ;  /* 0x0000000000017941 */ /* 0x000fea0003800000 */
.L_x_323:
[----:B------:R-:W-:Y:S05]  /*9bf0*/  BRA `(.L_x_325) ;  /* 0xffffffec00cc7947 */ /* 0x000fea000383ffff */
.L_x_303:
[----:B0-----:R0:W1:Y:S02]  /*9c00*/  SYNCS.PHASECHK.TRANS64.TRYWAIT P1, [R13+URZ+0x28], R4 ;  /* 0x000028040d0075a7 */ /* 0x001064000802017f */
[----:B-1----:R-:W-:Y:S05]  /*9c10*/  @!P1 NANOSLEEP.SYNCS 0x989680 ;  /* 0x009896800000995d */ /* 0x002fea0003900000 */
[----:B------:R-:W1:Y:S02]  /*9c20*/  @!P1 SYNCS.PHASECHK.TRANS64 P1, [R13+URZ+0x28], R4 ;  /* 0x000028040d0095a7 */ /* 0x000e64000802007f */
[----:B-1----:R-:W-:Y:S05]  /*9c30*/  @!P1 BRA `(.L_x_303) ;  /* 0xfffffffc00f09947 */ /* 0x002fea000383ffff */
[----:B------:R-:W-:Y:S05]  /*9c40*/  BRA `(.L_x_326) ;  /* 0xfffffff000087947 */ /* 0x000fea000383ffff */
.L_x_312:
[----:B------:R-:W-:Y:S01]  /*9c50*/  BSSY B0, `(.L_x_327) ;  /* 0x0000006000007945 */ /* 0x000fe20003800000 */
[----:B------:R-:W-:-:S07]  /*9c60*/  IMAD.MOV.U32 R15, RZ, RZ, -0x1 ;  /* 0xffffffffff0f7424 */ /* 0x000fce00078e00ff */
[----:B-----5:R-:W-:Y:S05]  /*9c70*/  WARPSYNC.COLLECTIVE R15, `(.L_x_328) ;  /* 0x000000000f0c7348 */ /* 0x020fea0003c00000 */
[----:B------:R-:W-:Y:S02]  /*9c80*/  ELECT P6, UR62, PT ;  /* 0x00000000003e782f */ /* 0x000fe400038c0000 */
[----:B------:R-:W-:Y:S01]  /*9c90*/  MOV R14, UR62 ;  /* 0x0000003e000e7c02 */ /* 0x000fe20008000f00 */
[----:B-----5:R-:W-:Y:S10]  /*9ca0*/  ENDCOLLECTIVE ;  /* 0x000000000000791b */ /* 0x020ff40003800000 */
.L_x_328:
[----:B------:R-:W-:Y:S05]  /*9cb0*/  BSYNC B0 ;  /* 0x0000000000007941 */ /* 0x000fea0003800000 */
.L_x_327:
[----:B------:R-:W-:Y:S05]  /*9cc0*/  BRA `(.L_x_329) ;  /* 0xfffffff800807947 */ /* 0x000fea000383ffff */
.L_x_316:
[----:B0-----:R0:W1:Y:S02]  /*9cd0*/  SYNCS.PHASECHK.TRANS64.TRYWAIT P0, [R7+URZ], R4 ;  /* 0x00000004070075a7 */ /* 0x001064000800017f */
[----:B-1----:R-:W-:Y:S05]  /*9ce0*/  @!P0 NANOSLEEP.SYNCS 0x989680 ;  /* 0x009896800000895d */ /* 0x002fea0003900000 */
[----:B------:R-:W1:Y:S02]  /*9cf0*/  @!P0 SYNCS.PHASECHK.TRANS64 P0, [R7+URZ], R4 ;  /* 0x00000004070085a7 */ /* 0x000e64000800007f */
[----:B-1----:R-:W-:Y:S05]  /*9d00*/  @!P0 BRA `(.L_x_316) ;  /* 0xfffffffc00f08947 */ /* 0x002fea000383ffff */
[----:B------:R-:W-:Y:S05]  /*9d10*/  BRA `(.L_x_330) ;  /* 0xfffffff800c07947 */ /* 0x000fea000383ffff */
.L_x_317:
[----:B0-----:R0:W1:Y:S02]  /*9d20*/  SYNCS.PHASECHK.TRANS64.TRYWAIT P0, [R8+URZ], R5 ;  /* 0x00000005080075a7 */ /* 0x001064000800017f */
[----:B-1----:R-:W-:Y:S05]  /*9d30*/  @!P0 NANOSLEEP.SYNCS 0x989680 ;  /* 0x009896800000895d */ /* 0x002fea0003900000 */
[----:B------:R-:W1:Y:S02]  /*9d40*/  @!P0 SYNCS.PHASECHK.TRANS64 P0, [R8+URZ], R5 ;  /* 0x00000005080085a7 */ /* 0x000e64000800007f */
[----:B-1----:R-:W-:Y:S05]  /*9d50*/  @!P0 BRA `(.L_x_317) ;  /* 0xfffffffc00f08947 */ /* 0x002fea000383ffff */
[----:B------:R-:W-:Y:S05]  /*9d60*/  BRA `(.L_x_331) ;  /* 0xfffffff800d07947 */ /* 0x000fea000383ffff */
.L_x_318:
[----:B0-----:R0:W1:Y:S02]  /*9d70*/  SYNCS.PHASECHK.TRANS64.TRYWAIT P0, [R9+URZ], R4 ;  /* 0x00000004090075a7 */ /* 0x001064000800017f */
[----:B-1----:R-:W-:Y:S05]  /*9d80*/  @!P0 NANOSLEEP.SYNCS 0x989680 ;  /* 0x009896800000895d */ /* 0x002fea0003900000 */
[----:B------:R-:W1:Y:S02]  /*9d90*/  @!P0 SYNCS.PHASECHK.TRANS64 P0, [R9+URZ], R4 ;  /* 0x00000004090085a7 */ /* 0x000e64000800007f */
[----:B-1----:R-:W-:Y:S05]  /*9da0*/  @!P0 BRA `(.L_x_318) ;  /* 0xfffffffc00f08947 */ /* 0x002fea000383ffff */
[----:B------:R-:W-:Y:S05]  /*9db0*/  BRA `(.L_x_332) ;  /* 0xfffffff800e07947 */ /* 0x000fea000383ffff */
.L_x_319:
[----:B0-----:R0:W1:Y:S02]  /*9dc0*/  SYNCS.PHASECHK.TRANS64.TRYWAIT P0, [R6+URZ], R5 ;  /* 0x00000005060075a7 */ /* 0x001064000800017f */
[----:B-1----:R-:W-:Y:S05]  /*9dd0*/  @!P0 NANOSLEEP.SYNCS 0x989680 ;  /* 0x009896800000895d */ /* 0x002fea0003900000 */
[----:B------:R-:W1:Y:S02]  /*9de0*/  @!P0 SYNCS.PHASECHK.TRANS64 P0, [R6+URZ], R5 ;  /* 0x00000005060085a7 */ /* 0x000e64000800007f */
[----:B-1----:R-:W-:Y:S05]  /*9df0*/  @!P0 BRA `(.L_x_319) ;  /* 0xfffffffc00f08947 */ /* 0x002fea000383ffff */
[----:B------:R-:W-:Y:S05]  /*9e00*/  BRA `(.L_x_333) ;  /* 0xfffffff800e87947 */ /* 0x000fea000383ffff */
.L_x_334:
[----:B------:R-:W-:-:S00]  /*9e10*/  BRA `(.L_x_334) ;  /* 0xfffffffc00fc7947 */ /* 0x000fc0000383ffff */
[----:B------:R-:W-:-:S00]  /*9e20*/  NOP ;  /* 0x0000000000007918 */ /* 0x000fc00000000000 */
        /* <DEDUP_REMOVED lines=13> */
.L_x_335:


//--------------------- .nv.global.init           --------------------------
	.section	.nv.global.init,"aw",@progbits
.nv.global.init:
	.type		$str$22,@object
	.size		$str$22,($str$23 - $str$22)
$str$22:
        /*0000*/ 	.byte	0x6b, 0x5f, 0x74, 0x69, 0x6c, 0x65, 0x5f, 0x63, 0x6f, 0x75, 0x6e, 0x74, 0x20, 0x3e, 0x3d, 0x20
        /*0010*/ 	.byte	0x31, 0x00
	.type		$str$23,@object
	.size		$str$23,(__unnamed_1 - $str$23)
$str$23:
        /*0012*/ 	.byte	0x2f, 0x74, 0x6d, 0x70, 0x2f, 0x63, 0x75, 0x74, 0x6c, 0x61, 0x73, 0x73, 0x5f, 0x73, 0x77, 0x65
        /*0022*/ 	.byte	0x65, 0x70, 0x5f, 0x73, 0x72, 0x63, 0x2f, 0x69, 0x6e, 0x63, 0x6c, 0x75, 0x64, 0x65, 0x2f, 0x63
        /*0032*/ 	.byte	0x75, 0x74, 0x6c, 0x61, 0x73, 0x73, 0x2f, 0x67, 0x65, 0x6d, 0x6d, 0x2f, 0x63, 0x6f, 0x6c, 0x6c
        /*0042*/ 	.byte	0x65, 0x63, 0x74, 0x69, 0x76, 0x65, 0x2f, 0x73, 0x6d, 0x39, 0x30, 0x5f, 0x6d, 0x6d, 0x61, 0x5f
        /*0052*/ 	.byte	0x74, 0x6d, 0x61, 0x5f, 0x67, 0x6d, 0x6d, 0x61, 0x5f, 0x73, 0x73, 0x5f, 0x77, 0x61, 0x72, 0x70
        /*0062*/ 	.byte	0x73, 0x70, 0x65, 0x63, 0x69, 0x61, 0x6c, 0x69, 0x7a, 0x65, 0x64, 0x2e, 0x68, 0x70, 0x70, 0x00
	.type		__unnamed_1,@object
	.size		__unnamed_1,(.L_0 - __unnamed_1)
__unnamed_1:
        /*0072*/ 	.byte	0x76, 0x6f, 0x69, 0x64, 0x20, 0x63, 0x75, 0x74, 0x6c, 0x61, 0x73, 0x73, 0x3a, 0x3a, 0x67, 0x65
        /* <DEDUP_REMOVED lines=172> */
        /*0b42*/ 	.byte	0x74, 0x69, 0x74, 0x79, 0x5d, 0x00
.L_0:


//--------------------- .nv.shared._ZN7cutlass13device_kernelINS_4gemm6kernel13GemmUniversalIN4cute5tupleIJiiiiEEENS1_10collective13CollectiveMmaINS1_34MainloopSm90TmaGmmaWarpSpecializedILi5ENS5_IJNS4_1CILi1EEENSA_ILi2EEESB_EEENS1_32KernelTmaWarpSpecializedPingpongEEENS5_IJNSA_ILi64EEENSA_ILi256EEENSA_ILi32EEEEEEaNS5_IJlSB_lEEEaSK_NS4_8TiledMMAINS4_8MMA_AtomIJNS4_4SM904GMMA27MMA_64x256x32_S32S8S8_SS_TNEEEENS4_6LayoutINS5_IJSB_SB_SB_EEENS5_IJNSA_ILi0EEEST_ST_EEEEENS5_IJNS4_10UnderscoreESW_SW_EEEEENS4_23SM90_TMA_LOAD_MULTICASTENS4_14ComposedLayoutINS4_7SwizzleILi1ELi4ELi3EEENS4_18smem_ptr_flag_bitsILi8EEENSR_INS5_IJNSA_ILi8EEESI_EEENS5_IJSI_SB_EEEEEEEvNS4_8identityENS4_13SM90_TMA_LOADES19_vS1A_EENS_8epilogue10collective6detail29Sm90TmaWarpSpecializedAdapterINS1E_15DefaultEpilogueIaSK_SK_NS1D_6thread17LinearCombinationIaLi1EiiLNS1I_9ScaleType4KindE0ELNS_15FloatRoundStyleE2EaEENS1_15EpilogueDefaultEEEEEvvEEEEvNT_6ParamsE --------------------------
	.section	.nv.shared._ZN7cutlass13device_kernelINS_4gemm6kernel13GemmUniversalIN4cute5tupleIJiiiiEEENS1_10collective13CollectiveMmaINS1_34MainloopSm90TmaGmmaWarpSpecializedILi5ENS5_IJNS4_1CILi1EEENSA_ILi2EEESB_EEENS1_32KernelTmaWarpSpecializedPingpongEEENS5_IJNSA_ILi64EEENSA_ILi256EEENSA_ILi32EEEEEEaNS5_IJlSB_lEEEaSK_NS4_8TiledMMAINS4_8MMA_AtomIJNS4_4SM904GMMA27MMA_64x256x32_S32S8S8_SS_TNEEEENS4_6LayoutINS5_IJSB_SB_SB_EEENS5_IJNSA_ILi0EEEST_ST_EEEEENS5_IJNS4_10UnderscoreESW_SW_EEEEENS4_23SM90_TMA_LOAD_MULTICASTENS4_14ComposedLayoutINS4_7SwizzleILi1ELi4ELi3EEENS4_18smem_ptr_flag_bitsILi8EEENSR_INS5_IJNSA_ILi8EEESI_EEENS5_IJSI_SB_EEEEEEEvNS4_8identityENS4_13SM90_TMA_LOADES19_vS1A_EENS_8epilogue10collective6detail29Sm90TmaWarpSpecializedAdapterINS1E_15DefaultEpilogueIaSK_SK_NS1D_6thread17LinearCombinationIaLi1EiiLNS1I_9ScaleType4KindE0ELNS_15FloatRoundStyleE2EaEENS1_15EpilogueDefaultEEEEEvvEEEEvNT_6ParamsE,"aw",@nobits
	.sectionflags	@""
	.align	16
	.zero		1024


//--------------------- .nv.shared.reserved.0     --------------------------
	.section	.nv.shared.reserved.0,"aw",@nobits
	.weak		__nv_reservedSMEM_offset_0_alias
	.size		__nv_reservedSMEM_offset_0_alias, 0, 0
	.other		__nv_reservedSMEM_offset_0_alias,@"STO_CUDA_RESERVED_SHARED STV_DEFAULT"
__nv_reservedSMEM_offset_0_alias:
	.zero		0


//--------------------- .nv.global                --------------------------
	.section	.nv.global,"aw",@nobits
.nv.global:
	.type		_ZN39_INTERNAL_c182b117_4_k_cu_a5f314b3_47224cute1_E,@object
	.size		_ZN39_INTERNAL_c182b117_4_k_cu_a5f314b3_47224cute1_E,(_ZN39_INTERNAL_c182b117_4_k_cu_a5f314b3_47224cuda3std3__45__cpo6cbeginE - _ZN39_INTERNAL_c182b117_4_k_cu_a5f314b3_47224cute1_E)
_ZN39_INTERNAL_c182b117_4_k_cu_a5f314b3_47224cute1_E:
	.zero		1
	.type		_ZN39_INTERNAL_c182b117_4_k_cu_a5f314b3_47224cuda3std3__45__cpo6cbeginE,@object
	.size		_ZN39_INTERNAL_c182b117_4_k_cu_a5f314b3_47224cuda3std3__45__cpo6cbeginE,(_ZN39_INTERNAL_c182b117_4_k_cu_a5f314b3_47224cuda3std3__48in_placeE - _ZN39_INTERNAL_c182b117_4_k_cu_a5f314b3_47224cuda3std3__45__cpo6cbeginE)
_ZN39_INTERNAL_c182b117_4_k_cu_a5f314b3_47224cuda3std3__45__cpo6cbeginE:
	.zero		1
	.type		_ZN39_INTERNAL_c182b117_4_k_cu_a5f314b3_47224cuda3std3__48in_placeE,@object
	.size		_ZN39_INTERNAL_c182b117_4_k_cu_a5f314b3_47224cuda3std3__48in_placeE,(_ZN39_INTERNAL_c182b117_4_k_cu_a5f314b3_47224cuda3std6ranges3__45__cpo9iter_moveE - _ZN39_INTERNAL_c182b117_4_k_cu_a5f314b3_47224cuda3std3__48in_placeE)
_ZN39_INTERNAL_c182b117_4_k_cu_a5f314b3_47224cuda3std3__48in_placeE:
	.zero		1
	.type		_ZN39_INTERNAL_c182b117_4_k_cu_a5f314b3_47224cuda3std6ranges3__45__cpo9iter_moveE,@object
	.size		_ZN39_INTERNAL_c182b117_4_k_cu_a5f314b3_47224cuda3std6ranges3__45__cpo9iter_moveE,(_ZN39_INTERNAL_c182b117_4_k_cu_a5f314b3_47224cuda3std3__45__cpo5beginE - _ZN39_INTERNAL_c182b117_4_k_cu_a5f314b3_47224cuda3std6ranges3__45__cpo9iter_moveE)
_ZN39_INTERNAL_c182b117_4_k_cu_a5f314b3_47224cuda3std6ranges3__45__cpo9iter_moveE:
	.zero		1
	.type		_ZN39_INTERNAL_c182b117_4_k_cu_a5f314b3_47224cuda3std3__45__cpo5beginE,@object
	.size		_ZN39_INTERNAL_c182b117_4_k_cu_a5f314b3_47224cuda3std3__45__cpo5beginE,(_ZN39_INTERNAL_c182b117_4_k_cu_a5f314b3_47224cuda3std3__441_GLOBAL__N__c182b117_4_k_cu_a5f314b3_47226ignoreE - _ZN39_INTERNAL_c182b117_4_k_cu_a5f314b3_47224cuda3std3__45__cpo5beginE)
_ZN39_INTERNAL_c182b117_4_k_cu_a5f314b3_47224cuda3std3__45__cpo5beginE:
	.zero		1
	.type		_ZN39_INTERNAL_c182b117_4_k_cu_a5f314b3_47224cuda3std3__441_GLOBAL__N__c182b117_4_k_cu_a5f314b3_47226ignoreE,@object
	.size		_ZN39_INTERNAL_c182b117_4_k_cu_a5f314b3_47224cuda3std3__441_GLOBAL__N__c182b117_4_k_cu_a5f314b3_47226ignoreE,(_ZN39_INTERNAL_c182b117_4_k_cu_a5f314b3_47224cute7productE - _ZN39_INTERNAL_c182b117_4_k_cu_a5f314b3_47224cuda3std3__441_GLOBAL__N__c182b117_4_k_cu_a5f314b3_47226ignoreE)
_ZN39_INTERNAL_c182b117_4_k_cu_a5f314b3_47224cuda3std3__441_GLOBAL__N__c182b117_4_k_cu_a5f314b3_47226ignoreE:
	.zero		1
	.type		_ZN39_INTERNAL_c182b117_4_k_cu_a5f314b3_47224cute7productE,@object
	.size		_ZN39_INTERNAL_c182b117_4_k_cu_a5f314b3_47224cute7productE,(_ZN39_INTERNAL_c182b117_4_k_cu_a5f314b3_47224cuda3std3__45__cpo3endE - _ZN39_INTERNAL_c182b117_4_k_cu_a5f314b3_47224cute7productE)
_ZN39_INTERNAL_c182b117_4_k_cu_a5f314b3_47224cute7productE:
	.zero		1
	.type		_ZN39_INTERNAL_c182b117_4_k_cu_a5f314b3_47224cuda3std3__45__cpo3endE,@object
	.size		_ZN39_INTERNAL_c182b117_4_k_cu_a5f314b3_47224cuda3std3__45__cpo3endE,(_ZN39_INTERNAL_c182b117_4_k_cu_a5f314b3_47224cuda3std3__419piecewise_constructE - _ZN39_INTERNAL_c182b117_4_k_cu_a5f314b3_47224cuda3std3__45__cpo3endE)
_ZN39_INTERNAL_c182b117_4_k_cu_a5f314b3_47224cuda3std3__45__cpo3endE:
	.zero		1
	.type		_ZN39_INTERNAL_c182b117_4_k_cu_a5f314b3_47224cuda3std3__419piecewise_constructE,@object
	.size		_ZN39_INTERNAL_c182b117_4_k_cu_a5f314b3_47224cuda3std3__419piecewise_constructE,(_ZN39_INTERNAL_c182b117_4_k_cu_a5f314b3_47224cuda3std3__45__cpo4cendE - _ZN39_INTERNAL_c182b117_4_k_cu_a5f314b3_47224cuda3std3__419piecewise_constructE)
_ZN39_INTERNAL_c182b117_4_k_cu_a5f314b3_47224cuda3std3__419piecewise_constructE:
	.zero		1
	.type		_ZN39_INTERNAL_c182b117_4_k_cu_a5f314b3_47224cuda3std3__45__cpo4cendE,@object
	.size		_ZN39_INTERNAL_c182b117_4_k_cu_a5f314b3_47224cuda3std3__45__cpo4cendE,(_ZN39_INTERNAL_c182b117_4_k_cu_a5f314b3_47224cuda3std6ranges3__45__cpo4swapE - _ZN39_INTERNAL_c182b117_4_k_cu_a5f314b3_47224cuda3std3__45__cpo4cendE)
_ZN39_INTERNAL_c182b117_4_k_cu_a5f314b3_47224cuda3std3__45__cpo4cendE:
	.zero		1
	.type		_ZN39_INTERNAL_c182b117_4_k_cu_a5f314b3_47224cuda3std6ranges3__45__cpo4swapE,@object
	.size		_ZN39_INTERNAL_c182b117_4_k_cu_a5f314b3_47224cuda3std6ranges3__45__cpo4swapE,(.L_8 - _ZN39_INTERNAL_c182b117_4_k_cu_a5f314b3_47224cuda3std6ranges3__45__cpo4swapE)
_ZN39_INTERNAL_c182b117_4_k_cu_a5f314b3_47224cuda3std6ranges3__45__cpo4swapE:
	.zero		1
.L_8:


//--------------------- .nv.constant0._ZN7cutlass13device_kernelINS_4gemm6kernel13GemmUniversalIN4cute5tupleIJiiiiEEENS1_10collective13CollectiveMmaINS1_34MainloopSm90TmaGmmaWarpSpecializedILi5ENS5_IJNS4_1CILi1EEENSA_ILi2EEESB_EEENS1_32KernelTmaWarpSpecializedPingpongEEENS5_IJNSA_ILi64EEENSA_ILi256EEENSA_ILi32EEEEEEaNS5_IJlSB_lEEEaSK_NS4_8TiledMMAINS4_8MMA_AtomIJNS4_4SM904GMMA27MMA_64x256x32_S32S8S8_SS_TNEEEENS4_6LayoutINS5_IJSB_SB_SB_EEENS5_IJNSA_ILi0EEEST_ST_EEEEENS5_IJNS4_10UnderscoreESW_SW_EEEEENS4_23SM90_TMA_LOAD_MULTICASTENS4_14ComposedLayoutINS4_7SwizzleILi1ELi4ELi3EEENS4_18smem_ptr_flag_bitsILi8EEENSR_INS5_IJNSA_ILi8EEESI_EEENS5_IJSI_SB_EEEEEEEvNS4_8identityENS4_13SM90_TMA_LOADES19_vS1A_EENS_8epilogue10collective6detail29Sm90TmaWarpSpecializedAdapterINS1E_15DefaultEpilogueIaSK_SK_NS1D_6thread17LinearCombinationIaLi1EiiLNS1I_9ScaleType4KindE0ELNS_15FloatRoundStyleE2EaEENS1_15EpilogueDefaultEEEEEvvEEEEvNT_6ParamsE --------------------------
	.section	.nv.constant0._ZN7cutlass13device_kernelINS_4gemm6kernel13GemmUniversalIN4cute5tupleIJiiiiEEENS1_10collective13CollectiveMmaINS1_34MainloopSm90TmaGmmaWarpSpecializedILi5ENS5_IJNS4_1CILi1EEENSA_ILi2EEESB_EEENS1_32KernelTmaWarpSpecializedPingpongEEENS5_IJNSA_ILi64EEENSA_ILi256EEENSA_ILi32EEEEEEaNS5_IJlSB_lEEEaSK_NS4_8TiledMMAINS4_8MMA_AtomIJNS4_4SM904GMMA27MMA_64x256x32_S32S8S8_SS_TNEEEENS4_6LayoutINS5_IJSB_SB_SB_EEENS5_IJNSA_ILi0EEEST_ST_EEEEENS5_IJNS4_10UnderscoreESW_SW_EEEEENS4_23SM90_TMA_LOAD_MULTICASTENS4_14ComposedLayoutINS4_7SwizzleILi1ELi4ELi3EEENS4_18smem_ptr_flag_bitsILi8EEENSR_INS5_IJNSA_ILi8EEESI_EEENS5_IJSI_SB_EEEEEEEvNS4_8identityENS4_13SM90_TMA_LOADES19_vS1A_EENS_8epilogue10collective6detail29Sm90TmaWarpSpecializedAdapterINS1E_15DefaultEpilogueIaSK_SK_NS1D_6thread17LinearCombinationIaLi1EiiLNS1I_9ScaleType4KindE0ELNS_15FloatRoundStyleE2EaEENS1_15EpilogueDefaultEEEEEvvEEEEvNT_6ParamsE,"a",@progbits
	.sectionflags	@""
	.align	4
.nv.constant0._ZN7cutlass13device_kernelINS_4gemm6kernel13GemmUniversalIN4cute5tupleIJiiiiEEENS1_10collective13CollectiveMmaINS1_34MainloopSm90TmaGmmaWarpSpecializedILi5ENS5_IJNS4_1CILi1EEENSA_ILi2EEESB_EEENS1_32KernelTmaWarpSpecializedPingpongEEENS5_IJNSA_ILi64EEENSA_ILi256EEENSA_ILi32EEEEEEaNS5_IJlSB_lEEEaSK_NS4_8TiledMMAINS4_8MMA_AtomIJNS4_4SM904GMMA27MMA_64x256x32_S32S8S8_SS_TNEEEENS4_6LayoutINS5_IJSB_SB_SB_EEENS5_IJNSA_ILi0EEEST_ST_EEEEENS5_IJNS4_10UnderscoreESW_SW_EEEEENS4_23SM90_TMA_LOAD_MULTICASTENS4_14ComposedLayoutINS4_7SwizzleILi1ELi4ELi3EEENS4_18smem_ptr_flag_bitsILi8EEENSR_INS5_IJNSA_ILi8EEESI_EEENS5_IJSI_SB_EEEEEEEvNS4_8identityENS4_13SM90_TMA_LOADES19_vS1A_EENS_8epilogue10collective6detail29Sm90TmaWarpSpecializedAdapterINS1E_15DefaultEpilogueIaSK_SK_NS1D_6thread17LinearCombinationIaLi1EiiLNS1I_9ScaleType4KindE0ELNS_15FloatRoundStyleE2EaEENS1_15EpilogueDefaultEEEEEvvEEEEvNT_6ParamsE:
	.zero		1664


//--------------------- SYMBOLS --------------------------

	.type		.nv.reservedSmem.offset0,@object
	.size		.nv.reservedSmem.offset0,0x4
	.type		__assertfail,@function
